//
// Generated by NVIDIA NVVM Compiler
//
// Compiler Build ID: CL-36424714
// Cuda compilation tools, release 13.0, V13.0.88
// Based on NVVM 20.0.0
//

.version 9.0
.target sm_100
.address_size 64

	// .globl	_Z15transposeMatrixPfS_ii
// _ZZ19matmulGPU_tiled_4x4ILi16EEvPfS0_S0_iiiE2As has been demoted
// _ZZ19matmulGPU_tiled_4x4ILi16EEvPfS0_S0_iiiE2Bs has been demoted
.global .align 1 .b8 _ZN34_INTERNAL_5cadc154_4_k_cu_6401750a4cuda3std3__436_GLOBAL__N__5cadc154_4_k_cu_6401750a6ignoreE[1];
.global .align 1 .b8 _ZN34_INTERNAL_5cadc154_4_k_cu_6401750a4cuda3std3__45__cpo5beginE[1];
.global .align 1 .b8 _ZN34_INTERNAL_5cadc154_4_k_cu_6401750a4cuda3std3__45__cpo3endE[1];
.global .align 1 .b8 _ZN34_INTERNAL_5cadc154_4_k_cu_6401750a4cuda3std3__45__cpo6cbeginE[1];
.global .align 1 .b8 _ZN34_INTERNAL_5cadc154_4_k_cu_6401750a4cuda3std3__45__cpo4cendE[1];
.global .align 1 .b8 _ZN34_INTERNAL_5cadc154_4_k_cu_6401750a4cuda3std3__419piecewise_constructE[1];
.global .align 1 .b8 _ZN34_INTERNAL_5cadc154_4_k_cu_6401750a4cuda3std3__48in_placeE[1];
.global .align 1 .b8 _ZN34_INTERNAL_5cadc154_4_k_cu_6401750a4cuda3std6ranges3__45__cpo4swapE[1];
.global .align 1 .b8 _ZN34_INTERNAL_5cadc154_4_k_cu_6401750a4cuda3std6ranges3__45__cpo9iter_moveE[1];
.global .align 1 .b8 _ZN34_INTERNAL_5cadc154_4_k_cu_6401750a4cuda3std6ranges3__45__cpo7advanceE[1];

.visible .entry _Z15transposeMatrixPfS_ii(
	.param .u64 .ptr .align 1 _Z15transposeMatrixPfS_ii_param_0,
	.param .u64 .ptr .align 1 _Z15transposeMatrixPfS_ii_param_1,
	.param .u32 _Z15transposeMatrixPfS_ii_param_2,
	.param .u32 _Z15transposeMatrixPfS_ii_param_3
)
{
	.reg .pred 	%p<4>;
	.reg .b32 	%r<15>;
	.reg .b32 	%f<2>;
	.reg .b64 	%rd<9>;

	ld.param.u64 	%rd1, [_Z15transposeMatrixPfS_ii_param_0];
	ld.param.u64 	%rd2, [_Z15transposeMatrixPfS_ii_param_1];
	ld.param.u32 	%r5, [_Z15transposeMatrixPfS_ii_param_2];
	ld.param.u32 	%r4, [_Z15transposeMatrixPfS_ii_param_3];
	mov.u32 	%r6, %ctaid.x;
	mov.u32 	%r7, %ntid.x;
	mov.u32 	%r8, %tid.x;
	mad.lo.s32 	%r1, %r6, %r7, %r8;
	mov.u32 	%r9, %ctaid.y;
	mov.u32 	%r10, %ntid.y;
	mov.u32 	%r11, %tid.y;
	mad.lo.s32 	%r12, %r9, %r10, %r11;
	setp.ge.s32 	%p1, %r1, %r4;
	setp.ge.s32 	%p2, %r12, %r5;
	or.pred  	%p3, %p1, %p2;
	@%p3 bra 	$L__BB0_2;
	cvta.to.global.u64 	%rd3, %rd1;
	cvta.to.global.u64 	%rd4, %rd2;
	mad.lo.s32 	%r13, %r4, %r12, %r1;
	mul.wide.s32 	%rd5, %r13, 4;
	add.s64 	%rd6, %rd3, %rd5;
	ld.global.f32 	%f1, [%rd6];
	mad.lo.s32 	%r14, %r5, %r1, %r12;
	mul.wide.s32 	%rd7, %r14, 4;
	add.s64 	%rd8, %rd4, %rd7;
	st.global.f32 	[%rd8], %f1;
$L__BB0_2:
	ret;

}
	// .globl	_Z19matmulGPU_tiled_4x4ILi16EEvPfS0_S0_iii
.visible .entry _Z19matmulGPU_tiled_4x4ILi16EEvPfS0_S0_iii(
	.param .u64 .ptr .align 1 _Z19matmulGPU_tiled_4x4ILi16EEvPfS0_S0_iii_param_0,
	.param .u64 .ptr .align 1 _Z19matmulGPU_tiled_4x4ILi16EEvPfS0_S0_iii_param_1,
	.param .u64 .ptr .align 1 _Z19matmulGPU_tiled_4x4ILi16EEvPfS0_S0_iii_param_2,
	.param .u32 _Z19matmulGPU_tiled_4x4ILi16EEvPfS0_S0_iii_param_3,
	.param .u32 _Z19matmulGPU_tiled_4x4ILi16EEvPfS0_S0_iii_param_4,
	.param .u32 _Z19matmulGPU_tiled_4x4ILi16EEvPfS0_S0_iii_param_5
)
{
	.reg .pred 	%p<75>;
	.reg .b32 	%r<112>;
	.reg .b32 	%f<483>;
	.reg .b64 	%rd<55>;
	// demoted variable
	.shared .align 4 .b8 _ZZ19matmulGPU_tiled_4x4ILi16EEvPfS0_S0_iiiE2As[4352];
	// demoted variable
	.shared .align 4 .b8 _ZZ19matmulGPU_tiled_4x4ILi16EEvPfS0_S0_iiiE2Bs[4352];
	ld.param.u64 	%rd9, [_Z19matmulGPU_tiled_4x4ILi16EEvPfS0_S0_iii_param_0];
	ld.param.u64 	%rd10, [_Z19matmulGPU_tiled_4x4ILi16EEvPfS0_S0_iii_param_2];
	ld.param.u32 	%r52, [_Z19matmulGPU_tiled_4x4ILi16EEvPfS0_S0_iii_param_3];
	ld.param.u32 	%r53, [_Z19matmulGPU_tiled_4x4ILi16EEvPfS0_S0_iii_param_4];
	ld.param.u32 	%r54, [_Z19matmulGPU_tiled_4x4ILi16EEvPfS0_S0_iii_param_5];
	cvta.to.global.u64 	%rd1, %rd9;
	cvta.to.global.u64 	%rd2, %rd10;
	mov.u32 	%r106, %tid.y;
	mov.u32 	%r101, %tid.x;
	mov.u32 	%r55, %ctaid.y;
	shl.b32 	%r3, %r55, 6;
	mov.u32 	%r56, %ctaid.x;
	shl.b32 	%r4, %r56, 6;
	setp.lt.s32 	%p1, %r54, 1;
	mov.f32 	%f459, 0f00000000;
	mov.f32 	%f460, %f459;
	mov.f32 	%f461, %f459;
	mov.f32 	%f462, %f459;
	mov.f32 	%f463, %f459;
	mov.f32 	%f464, %f459;
	mov.f32 	%f465, %f459;
	mov.f32 	%f466, %f459;
	mov.f32 	%f467, %f459;
	mov.f32 	%f468, %f459;
	mov.f32 	%f469, %f459;
	mov.f32 	%f470, %f459;
	mov.f32 	%f471, %f459;
	mov.f32 	%f472, %f459;
	mov.f32 	%f473, %f459;
	mov.f32 	%f474, %f459;
	@%p1 bra 	$L__BB1_19;
	add.s32 	%r57, %r54, 15;
	shr.u32 	%r58, %r57, 4;
	shl.b32 	%r59, %r106, 2;
	add.s32 	%r5, %r3, %r59;
	shl.b32 	%r60, %r101, 2;
	mov.u32 	%r61, _ZZ19matmulGPU_tiled_4x4ILi16EEvPfS0_S0_iiiE2As;
	add.s32 	%r62, %r61, %r60;
	add.s32 	%r6, %r4, %r60;
	shl.b32 	%r63, %r106, 8;
	mov.u32 	%r64, _ZZ19matmulGPU_tiled_4x4ILi16EEvPfS0_S0_iiiE2Bs;
	add.s32 	%r65, %r64, %r63;
	mul.lo.s32 	%r66, %r5, %r54;
	mad.lo.s32 	%r7, %r106, 272, %r62;
	add.s32 	%r67, %r66, %r54;
	add.s32 	%r68, %r67, %r54;
	add.s32 	%r69, %r68, %r54;
	mul.lo.s32 	%r70, %r6, %r54;
	shl.b32 	%r71, %r101, 4;
	add.s32 	%r8, %r65, %r71;
	add.s32 	%r72, %r70, %r54;
	add.s32 	%r73, %r72, %r54;
	add.s32 	%r74, %r73, %r54;
	neg.s32 	%r111, %r58;
	add.s32 	%r110, %r106, %r74;
	add.s32 	%r109, %r106, %r73;
	add.s32 	%r108, %r106, %r72;
	add.s32 	%r107, %r106, %r70;
	add.s32 	%r105, %r101, %r69;
	add.s32 	%r104, %r101, %r68;
	add.s32 	%r103, %r101, %r67;
	add.s32 	%r102, %r101, %r66;
	mov.f32 	%f459, 0f00000000;
$L__BB1_2:
	setp.ge.s32 	%p2, %r5, %r52;
	setp.ge.s32 	%p3, %r101, %r54;
	mov.f32 	%f475, 0f00000000;
	or.pred  	%p4, %p2, %p3;
	@%p4 bra 	$L__BB1_4;
	mul.wide.u32 	%rd11, %r102, 4;
	add.s64 	%rd12, %rd1, %rd11;
	ld.global.f32 	%f475, [%rd12];
$L__BB1_4:
	add.s32 	%r75, %r5, 1;
	setp.ge.s32 	%p6, %r75, %r52;
	st.shared.f32 	[%r7], %f475;
	mov.f32 	%f476, 0f00000000;
	or.pred  	%p7, %p6, %p3;
	@%p7 bra 	$L__BB1_6;
	mul.wide.u32 	%rd13, %r103, 4;
	add.s64 	%rd14, %rd1, %rd13;
	ld.global.f32 	%f476, [%rd14];
$L__BB1_6:
	add.s32 	%r76, %r5, 2;
	setp.ge.s32 	%p9, %r76, %r52;
	st.shared.f32 	[%r7+68], %f476;
	mov.f32 	%f477, 0f00000000;
	or.pred  	%p10, %p9, %p3;
	@%p10 bra 	$L__BB1_8;
	mul.wide.u32 	%rd15, %r104, 4;
	add.s64 	%rd16, %rd1, %rd15;
	ld.global.f32 	%f477, [%rd16];
$L__BB1_8:
	add.s32 	%r77, %r5, 3;
	setp.ge.s32 	%p12, %r77, %r52;
	st.shared.f32 	[%r7+136], %f477;
	mov.f32 	%f478, 0f00000000;
	or.pred  	%p13, %p12, %p3;
	@%p13 bra 	$L__BB1_10;
	mul.wide.u32 	%rd17, %r105, 4;
	add.s64 	%rd18, %rd1, %rd17;
	ld.global.f32 	%f478, [%rd18];
$L__BB1_10:
	setp.ge.s32 	%p14, %r6, %r53;
	st.shared.f32 	[%r7+204], %f478;
	setp.ge.s32 	%p15, %r106, %r54;
	mov.f32 	%f479, 0f00000000;
	or.pred  	%p16, %p14, %p15;
	@%p16 bra 	$L__BB1_12;
	ld.param.u64 	%rd51, [_Z19matmulGPU_tiled_4x4ILi16EEvPfS0_S0_iii_param_1];
	mul.wide.s32 	%rd19, %r107, 4;
	cvta.to.global.u64 	%rd20, %rd51;
	add.s64 	%rd21, %rd20, %rd19;
	ld.global.f32 	%f479, [%rd21];
$L__BB1_12:
	add.s32 	%r78, %r6, 1;
	setp.ge.s32 	%p18, %r78, %r53;
	st.shared.f32 	[%r8], %f479;
	mov.f32 	%f480, 0f00000000;
	or.pred  	%p19, %p18, %p15;
	@%p19 bra 	$L__BB1_14;
	ld.param.u64 	%rd52, [_Z19matmulGPU_tiled_4x4ILi16EEvPfS0_S0_iii_param_1];
	mul.wide.s32 	%rd22, %r108, 4;
	cvta.to.global.u64 	%rd23, %rd52;
	add.s64 	%rd24, %rd23, %rd22;
	ld.global.f32 	%f480, [%rd24];
$L__BB1_14:
	add.s32 	%r79, %r6, 2;
	setp.ge.s32 	%p21, %r79, %r53;
	st.shared.f32 	[%r8+4], %f480;
	mov.f32 	%f481, 0f00000000;
	or.pred  	%p22, %p21, %p15;
	@%p22 bra 	$L__BB1_16;
	ld.param.u64 	%rd53, [_Z19matmulGPU_tiled_4x4ILi16EEvPfS0_S0_iii_param_1];
	mul.wide.s32 	%rd25, %r109, 4;
	cvta.to.global.u64 	%rd26, %rd53;
	add.s64 	%rd27, %rd26, %rd25;
	ld.global.f32 	%f481, [%rd27];
$L__BB1_16:
	add.s32 	%r80, %r6, 3;
	setp.ge.s32 	%p24, %r80, %r53;
	st.shared.f32 	[%r8+8], %f481;
	mov.f32 	%f482, 0f00000000;
	or.pred  	%p25, %p24, %p15;
	@%p25 bra 	$L__BB1_18;
	ld.param.u64 	%rd54, [_Z19matmulGPU_tiled_4x4ILi16EEvPfS0_S0_iii_param_1];
	mul.wide.s32 	%rd28, %r110, 4;
	cvta.to.global.u64 	%rd29, %rd54;
	add.s64 	%rd30, %rd29, %rd28;
	ld.global.f32 	%f482, [%rd30];
$L__BB1_18:
	st.shared.f32 	[%r8+12], %f482;
	barrier.sync 	0;
	mov.u32 	%r81, %tid.y;
	mov.u32 	%r82, _ZZ19matmulGPU_tiled_4x4ILi16EEvPfS0_S0_iiiE2As;
	mad.lo.s32 	%r83, %r81, 272, %r82;
	ld.shared.f32 	%f75, [%r83];
	ld.shared.f32 	%f76, [%r83+68];
	ld.shared.f32 	%f77, [%r83+136];
	ld.shared.f32 	%f78, [%r83+204];
	mov.u32 	%r84, %tid.x;
	shl.b32 	%r85, %r84, 4;
	mov.u32 	%r86, _ZZ19matmulGPU_tiled_4x4ILi16EEvPfS0_S0_iiiE2Bs;
	add.s32 	%r87, %r86, %r85;
	ld.shared.f32 	%f79, [%r87];
	fma.rn.f32 	%f80, %f75, %f79, %f470;
	ld.shared.f32 	%f81, [%r87+4];
	fma.rn.f32 	%f82, %f75, %f81, %f469;
	ld.shared.f32 	%f83, [%r87+8];
	fma.rn.f32 	%f84, %f75, %f83, %f468;
	ld.shared.f32 	%f85, [%r87+12];
	fma.rn.f32 	%f86, %f75, %f85, %f467;
	fma.rn.f32 	%f87, %f76, %f79, %f466;
	fma.rn.f32 	%f88, %f76, %f81, %f465;
	fma.rn.f32 	%f89, %f76, %f83, %f464;
	fma.rn.f32 	%f90, %f76, %f85, %f463;
	fma.rn.f32 	%f91, %f77, %f79, %f462;
	fma.rn.f32 	%f92, %f77, %f81, %f461;
	fma.rn.f32 	%f93, %f77, %f83, %f460;
	fma.rn.f32 	%f94, %f77, %f85, %f459;
	fma.rn.f32 	%f95, %f78, %f79, %f471;
	fma.rn.f32 	%f96, %f78, %f81, %f472;
	fma.rn.f32 	%f97, %f78, %f83, %f473;
	fma.rn.f32 	%f98, %f78, %f85, %f474;
	ld.shared.f32 	%f99, [%r83+4];
	ld.shared.f32 	%f100, [%r83+72];
	ld.shared.f32 	%f101, [%r83+140];
	ld.shared.f32 	%f102, [%r83+208];
	ld.shared.f32 	%f103, [%r87+256];
	fma.rn.f32 	%f104, %f99, %f103, %f80;
	ld.shared.f32 	%f105, [%r87+260];
	fma.rn.f32 	%f106, %f99, %f105, %f82;
	ld.shared.f32 	%f107, [%r87+264];
	fma.rn.f32 	%f108, %f99, %f107, %f84;
	ld.shared.f32 	%f109, [%r87+268];
	fma.rn.f32 	%f110, %f99, %f109, %f86;
	fma.rn.f32 	%f111, %f100, %f103, %f87;
	fma.rn.f32 	%f112, %f100, %f105, %f88;
	fma.rn.f32 	%f113, %f100, %f107, %f89;
	fma.rn.f32 	%f114, %f100, %f109, %f90;
	fma.rn.f32 	%f115, %f101, %f103, %f91;
	fma.rn.f32 	%f116, %f101, %f105, %f92;
	fma.rn.f32 	%f117, %f101, %f107, %f93;
	fma.rn.f32 	%f118, %f101, %f109, %f94;
	fma.rn.f32 	%f119, %f102, %f103, %f95;
	fma.rn.f32 	%f120, %f102, %f105, %f96;
	fma.rn.f32 	%f121, %f102, %f107, %f97;
	fma.rn.f32 	%f122, %f102, %f109, %f98;
	ld.shared.f32 	%f123, [%r83+8];
	ld.shared.f32 	%f124, [%r83+76];
	ld.shared.f32 	%f125, [%r83+144];
	ld.shared.f32 	%f126, [%r83+212];
	ld.shared.f32 	%f127, [%r87+512];
	fma.rn.f32 	%f128, %f123, %f127, %f104;
	ld.shared.f32 	%f129, [%r87+516];
	fma.rn.f32 	%f130, %f123, %f129, %f106;
	ld.shared.f32 	%f131, [%r87+520];
	fma.rn.f32 	%f132, %f123, %f131, %f108;
	ld.shared.f32 	%f133, [%r87+524];
	fma.rn.f32 	%f134, %f123, %f133, %f110;
	fma.rn.f32 	%f135, %f124, %f127, %f111;
	fma.rn.f32 	%f136, %f124, %f129, %f112;
	fma.rn.f32 	%f137, %f124, %f131, %f113;
	fma.rn.f32 	%f138, %f124, %f133, %f114;
	fma.rn.f32 	%f139, %f125, %f127, %f115;
	fma.rn.f32 	%f140, %f125, %f129, %f116;
	fma.rn.f32 	%f141, %f125, %f131, %f117;
	fma.rn.f32 	%f142, %f125, %f133, %f118;
	fma.rn.f32 	%f143, %f126, %f127, %f119;
	fma.rn.f32 	%f144, %f126, %f129, %f120;
	fma.rn.f32 	%f145, %f126, %f131, %f121;
	fma.rn.f32 	%f146, %f126, %f133, %f122;
	ld.shared.f32 	%f147, [%r83+12];
	ld.shared.f32 	%f148, [%r83+80];
	ld.shared.f32 	%f149, [%r83+148];
	ld.shared.f32 	%f150, [%r83+216];
	ld.shared.f32 	%f151, [%r87+768];
	fma.rn.f32 	%f152, %f147, %f151, %f128;
	ld.shared.f32 	%f153, [%r87+772];
	fma.rn.f32 	%f154, %f147, %f153, %f130;
	ld.shared.f32 	%f155, [%r87+776];
	fma.rn.f32 	%f156, %f147, %f155, %f132;
	ld.shared.f32 	%f157, [%r87+780];
	fma.rn.f32 	%f158, %f147, %f157, %f134;
	fma.rn.f32 	%f159, %f148, %f151, %f135;
	fma.rn.f32 	%f160, %f148, %f153, %f136;
	fma.rn.f32 	%f161, %f148, %f155, %f137;
	fma.rn.f32 	%f162, %f148, %f157, %f138;
	fma.rn.f32 	%f163, %f149, %f151, %f139;
	fma.rn.f32 	%f164, %f149, %f153, %f140;
	fma.rn.f32 	%f165, %f149, %f155, %f141;
	fma.rn.f32 	%f166, %f149, %f157, %f142;
	fma.rn.f32 	%f167, %f150, %f151, %f143;
	fma.rn.f32 	%f168, %f150, %f153, %f144;
	fma.rn.f32 	%f169, %f150, %f155, %f145;
	fma.rn.f32 	%f170, %f150, %f157, %f146;
	ld.shared.f32 	%f171, [%r83+16];
	ld.shared.f32 	%f172, [%r83+84];
	ld.shared.f32 	%f173, [%r83+152];
	ld.shared.f32 	%f174, [%r83+220];
	ld.shared.f32 	%f175, [%r87+1024];
	fma.rn.f32 	%f176, %f171, %f175, %f152;
	ld.shared.f32 	%f177, [%r87+1028];
	fma.rn.f32 	%f178, %f171, %f177, %f154;
	ld.shared.f32 	%f179, [%r87+1032];
	fma.rn.f32 	%f180, %f171, %f179, %f156;
	ld.shared.f32 	%f181, [%r87+1036];
	fma.rn.f32 	%f182, %f171, %f181, %f158;
	fma.rn.f32 	%f183, %f172, %f175, %f159;
	fma.rn.f32 	%f184, %f172, %f177, %f160;
	fma.rn.f32 	%f185, %f172, %f179, %f161;
	fma.rn.f32 	%f186, %f172, %f181, %f162;
	fma.rn.f32 	%f187, %f173, %f175, %f163;
	fma.rn.f32 	%f188, %f173, %f177, %f164;
	fma.rn.f32 	%f189, %f173, %f179, %f165;
	fma.rn.f32 	%f190, %f173, %f181, %f166;
	fma.rn.f32 	%f191, %f174, %f175, %f167;
	fma.rn.f32 	%f192, %f174, %f177, %f168;
	fma.rn.f32 	%f193, %f174, %f179, %f169;
	fma.rn.f32 	%f194, %f174, %f181, %f170;
	ld.shared.f32 	%f195, [%r83+20];
	ld.shared.f32 	%f196, [%r83+88];
	ld.shared.f32 	%f197, [%r83+156];
	ld.shared.f32 	%f198, [%r83+224];
	ld.shared.f32 	%f199, [%r87+1280];
	fma.rn.f32 	%f200, %f195, %f199, %f176;
	ld.shared.f32 	%f201, [%r87+1284];
	fma.rn.f32 	%f202, %f195, %f201, %f178;
	ld.shared.f32 	%f203, [%r87+1288];
	fma.rn.f32 	%f204, %f195, %f203, %f180;
	ld.shared.f32 	%f205, [%r87+1292];
	fma.rn.f32 	%f206, %f195, %f205, %f182;
	fma.rn.f32 	%f207, %f196, %f199, %f183;
	fma.rn.f32 	%f208, %f196, %f201, %f184;
	fma.rn.f32 	%f209, %f196, %f203, %f185;
	fma.rn.f32 	%f210, %f196, %f205, %f186;
	fma.rn.f32 	%f211, %f197, %f199, %f187;
	fma.rn.f32 	%f212, %f197, %f201, %f188;
	fma.rn.f32 	%f213, %f197, %f203, %f189;
	fma.rn.f32 	%f214, %f197, %f205, %f190;
	fma.rn.f32 	%f215, %f198, %f199, %f191;
	fma.rn.f32 	%f216, %f198, %f201, %f192;
	fma.rn.f32 	%f217, %f198, %f203, %f193;
	fma.rn.f32 	%f218, %f198, %f205, %f194;
	ld.shared.f32 	%f219, [%r83+24];
	ld.shared.f32 	%f220, [%r83+92];
	ld.shared.f32 	%f221, [%r83+160];
	ld.shared.f32 	%f222, [%r83+228];
	ld.shared.f32 	%f223, [%r87+1536];
	fma.rn.f32 	%f224, %f219, %f223, %f200;
	ld.shared.f32 	%f225, [%r87+1540];
	fma.rn.f32 	%f226, %f219, %f225, %f202;
	ld.shared.f32 	%f227, [%r87+1544];
	fma.rn.f32 	%f228, %f219, %f227, %f204;
	ld.shared.f32 	%f229, [%r87+1548];
	fma.rn.f32 	%f230, %f219, %f229, %f206;
	fma.rn.f32 	%f231, %f220, %f223, %f207;
	fma.rn.f32 	%f232, %f220, %f225, %f208;
	fma.rn.f32 	%f233, %f220, %f227, %f209;
	fma.rn.f32 	%f234, %f220, %f229, %f210;
	fma.rn.f32 	%f235, %f221, %f223, %f211;
	fma.rn.f32 	%f236, %f221, %f225, %f212;
	fma.rn.f32 	%f237, %f221, %f227, %f213;
	fma.rn.f32 	%f238, %f221, %f229, %f214;
	fma.rn.f32 	%f239, %f222, %f223, %f215;
	fma.rn.f32 	%f240, %f222, %f225, %f216;
	fma.rn.f32 	%f241, %f222, %f227, %f217;
	fma.rn.f32 	%f242, %f222, %f229, %f218;
	ld.shared.f32 	%f243, [%r83+28];
	ld.shared.f32 	%f244, [%r83+96];
	ld.shared.f32 	%f245, [%r83+164];
	ld.shared.f32 	%f246, [%r83+232];
	ld.shared.f32 	%f247, [%r87+1792];
	fma.rn.f32 	%f248, %f243, %f247, %f224;
	ld.shared.f32 	%f249, [%r87+1796];
	fma.rn.f32 	%f250, %f243, %f249, %f226;
	ld.shared.f32 	%f251, [%r87+1800];
	fma.rn.f32 	%f252, %f243, %f251, %f228;
	ld.shared.f32 	%f253, [%r87+1804];
	fma.rn.f32 	%f254, %f243, %f253, %f230;
	fma.rn.f32 	%f255, %f244, %f247, %f231;
	fma.rn.f32 	%f256, %f244, %f249, %f232;
	fma.rn.f32 	%f257, %f244, %f251, %f233;
	fma.rn.f32 	%f258, %f244, %f253, %f234;
	fma.rn.f32 	%f259, %f245, %f247, %f235;
	fma.rn.f32 	%f260, %f245, %f249, %f236;
	fma.rn.f32 	%f261, %f245, %f251, %f237;
	fma.rn.f32 	%f262, %f245, %f253, %f238;
	fma.rn.f32 	%f263, %f246, %f247, %f239;
	fma.rn.f32 	%f264, %f246, %f249, %f240;
	fma.rn.f32 	%f265, %f246, %f251, %f241;
	fma.rn.f32 	%f266, %f246, %f253, %f242;
	ld.shared.f32 	%f267, [%r83+32];
	ld.shared.f32 	%f268, [%r83+100];
	ld.shared.f32 	%f269, [%r83+168];
	ld.shared.f32 	%f270, [%r83+236];
	ld.shared.f32 	%f271, [%r87+2048];
	fma.rn.f32 	%f272, %f267, %f271, %f248;
	ld.shared.f32 	%f273, [%r87+2052];
	fma.rn.f32 	%f274, %f267, %f273, %f250;
	ld.shared.f32 	%f275, [%r87+2056];
	fma.rn.f32 	%f276, %f267, %f275, %f252;
	ld.shared.f32 	%f277, [%r87+2060];
	fma.rn.f32 	%f278, %f267, %f277, %f254;
	fma.rn.f32 	%f279, %f268, %f271, %f255;
	fma.rn.f32 	%f280, %f268, %f273, %f256;
	fma.rn.f32 	%f281, %f268, %f275, %f257;
	fma.rn.f32 	%f282, %f268, %f277, %f258;
	fma.rn.f32 	%f283, %f269, %f271, %f259;
	fma.rn.f32 	%f284, %f269, %f273, %f260;
	fma.rn.f32 	%f285, %f269, %f275, %f261;
	fma.rn.f32 	%f286, %f269, %f277, %f262;
	fma.rn.f32 	%f287, %f270, %f271, %f263;
	fma.rn.f32 	%f288, %f270, %f273, %f264;
	fma.rn.f32 	%f289, %f270, %f275, %f265;
	fma.rn.f32 	%f290, %f270, %f277, %f266;
	ld.shared.f32 	%f291, [%r83+36];
	ld.shared.f32 	%f292, [%r83+104];
	ld.shared.f32 	%f293, [%r83+172];
	ld.shared.f32 	%f294, [%r83+240];
	ld.shared.f32 	%f295, [%r87+2304];
	fma.rn.f32 	%f296, %f291, %f295, %f272;
	ld.shared.f32 	%f297, [%r87+2308];
	fma.rn.f32 	%f298, %f291, %f297, %f274;
	ld.shared.f32 	%f299, [%r87+2312];
	fma.rn.f32 	%f300, %f291, %f299, %f276;
	ld.shared.f32 	%f301, [%r87+2316];
	fma.rn.f32 	%f302, %f291, %f301, %f278;
	fma.rn.f32 	%f303, %f292, %f295, %f279;
	fma.rn.f32 	%f304, %f292, %f297, %f280;
	fma.rn.f32 	%f305, %f292, %f299, %f281;
	fma.rn.f32 	%f306, %f292, %f301, %f282;
	fma.rn.f32 	%f307, %f293, %f295, %f283;
	fma.rn.f32 	%f308, %f293, %f297, %f284;
	fma.rn.f32 	%f309, %f293, %f299, %f285;
	fma.rn.f32 	%f310, %f293, %f301, %f286;
	fma.rn.f32 	%f311, %f294, %f295, %f287;
	fma.rn.f32 	%f312, %f294, %f297, %f288;
	fma.rn.f32 	%f313, %f294, %f299, %f289;
	fma.rn.f32 	%f314, %f294, %f301, %f290;
	ld.shared.f32 	%f315, [%r83+40];
	ld.shared.f32 	%f316, [%r83+108];
	ld.shared.f32 	%f317, [%r83+176];
	ld.shared.f32 	%f318, [%r83+244];
	ld.shared.f32 	%f319, [%r87+2560];
	fma.rn.f32 	%f320, %f315, %f319, %f296;
	ld.shared.f32 	%f321, [%r87+2564];
	fma.rn.f32 	%f322, %f315, %f321, %f298;
	ld.shared.f32 	%f323, [%r87+2568];
	fma.rn.f32 	%f324, %f315, %f323, %f300;
	ld.shared.f32 	%f325, [%r87+2572];
	fma.rn.f32 	%f326, %f315, %f325, %f302;
	fma.rn.f32 	%f327, %f316, %f319, %f303;
	fma.rn.f32 	%f328, %f316, %f321, %f304;
	fma.rn.f32 	%f329, %f316, %f323, %f305;
	fma.rn.f32 	%f330, %f316, %f325, %f306;
	fma.rn.f32 	%f331, %f317, %f319, %f307;
	fma.rn.f32 	%f332, %f317, %f321, %f308;
	fma.rn.f32 	%f333, %f317, %f323, %f309;
	fma.rn.f32 	%f334, %f317, %f325, %f310;
	fma.rn.f32 	%f335, %f318, %f319, %f311;
	fma.rn.f32 	%f336, %f318, %f321, %f312;
	fma.rn.f32 	%f337, %f318, %f323, %f313;
	fma.rn.f32 	%f338, %f318, %f325, %f314;
	ld.shared.f32 	%f339, [%r83+44];
	ld.shared.f32 	%f340, [%r83+112];
	ld.shared.f32 	%f341, [%r83+180];
	ld.shared.f32 	%f342, [%r83+248];
	ld.shared.f32 	%f343, [%r87+2816];
	fma.rn.f32 	%f344, %f339, %f343, %f320;
	ld.shared.f32 	%f345, [%r87+2820];
	fma.rn.f32 	%f346, %f339, %f345, %f322;
	ld.shared.f32 	%f347, [%r87+2824];
	fma.rn.f32 	%f348, %f339, %f347, %f324;
	ld.shared.f32 	%f349, [%r87+2828];
	fma.rn.f32 	%f350, %f339, %f349, %f326;
	fma.rn.f32 	%f351, %f340, %f343, %f327;
	fma.rn.f32 	%f352, %f340, %f345, %f328;
	fma.rn.f32 	%f353, %f340, %f347, %f329;
	fma.rn.f32 	%f354, %f340, %f349, %f330;
	fma.rn.f32 	%f355, %f341, %f343, %f331;
	fma.rn.f32 	%f356, %f341, %f345, %f332;
	fma.rn.f32 	%f357, %f341, %f347, %f333;
	fma.rn.f32 	%f358, %f341, %f349, %f334;
	fma.rn.f32 	%f359, %f342, %f343, %f335;
	fma.rn.f32 	%f360, %f342, %f345, %f336;
	fma.rn.f32 	%f361, %f342, %f347, %f337;
	fma.rn.f32 	%f362, %f342, %f349, %f338;
	ld.shared.f32 	%f363, [%r83+48];
	ld.shared.f32 	%f364, [%r83+116];
	ld.shared.f32 	%f365, [%r83+184];
	ld.shared.f32 	%f366, [%r83+252];
	ld.shared.f32 	%f367, [%r87+3072];
	fma.rn.f32 	%f368, %f363, %f367, %f344;
	ld.shared.f32 	%f369, [%r87+3076];
	fma.rn.f32 	%f370, %f363, %f369, %f346;
	ld.shared.f32 	%f371, [%r87+3080];
	fma.rn.f32 	%f372, %f363, %f371, %f348;
	ld.shared.f32 	%f373, [%r87+3084];
	fma.rn.f32 	%f374, %f363, %f373, %f350;
	fma.rn.f32 	%f375, %f364, %f367, %f351;
	fma.rn.f32 	%f376, %f364, %f369, %f352;
	fma.rn.f32 	%f377, %f364, %f371, %f353;
	fma.rn.f32 	%f378, %f364, %f373, %f354;
	fma.rn.f32 	%f379, %f365, %f367, %f355;
	fma.rn.f32 	%f380, %f365, %f369, %f356;
	fma.rn.f32 	%f381, %f365, %f371, %f357;
	fma.rn.f32 	%f382, %f365, %f373, %f358;
	fma.rn.f32 	%f383, %f366, %f367, %f359;
	fma.rn.f32 	%f384, %f366, %f369, %f360;
	fma.rn.f32 	%f385, %f366, %f371, %f361;
	fma.rn.f32 	%f386, %f366, %f373, %f362;
	ld.shared.f32 	%f387, [%r83+52];
	ld.shared.f32 	%f388, [%r83+120];
	ld.shared.f32 	%f389, [%r83+188];
	ld.shared.f32 	%f390, [%r83+256];
	ld.shared.f32 	%f391, [%r87+3328];
	fma.rn.f32 	%f392, %f387, %f391, %f368;
	ld.shared.f32 	%f393, [%r87+3332];
	fma.rn.f32 	%f394, %f387, %f393, %f370;
	ld.shared.f32 	%f395, [%r87+3336];
	fma.rn.f32 	%f396, %f387, %f395, %f372;
	ld.shared.f32 	%f397, [%r87+3340];
	fma.rn.f32 	%f398, %f387, %f397, %f374;
	fma.rn.f32 	%f399, %f388, %f391, %f375;
	fma.rn.f32 	%f400, %f388, %f393, %f376;
	fma.rn.f32 	%f401, %f388, %f395, %f377;
	fma.rn.f32 	%f402, %f388, %f397, %f378;
	fma.rn.f32 	%f403, %f389, %f391, %f379;
	fma.rn.f32 	%f404, %f389, %f393, %f380;
	fma.rn.f32 	%f405, %f389, %f395, %f381;
	fma.rn.f32 	%f406, %f389, %f397, %f382;
	fma.rn.f32 	%f407, %f390, %f391, %f383;
	fma.rn.f32 	%f408, %f390, %f393, %f384;
	fma.rn.f32 	%f409, %f390, %f395, %f385;
	fma.rn.f32 	%f410, %f390, %f397, %f386;
	ld.shared.f32 	%f411, [%r83+56];
	ld.shared.f32 	%f412, [%r83+124];
	ld.shared.f32 	%f413, [%r83+192];
	ld.shared.f32 	%f414, [%r83+260];
	ld.shared.f32 	%f415, [%r87+3584];
	fma.rn.f32 	%f416, %f411, %f415, %f392;
	ld.shared.f32 	%f417, [%r87+3588];
	fma.rn.f32 	%f418, %f411, %f417, %f394;
	ld.shared.f32 	%f419, [%r87+3592];
	fma.rn.f32 	%f420, %f411, %f419, %f396;
	ld.shared.f32 	%f421, [%r87+3596];
	fma.rn.f32 	%f422, %f411, %f421, %f398;
	fma.rn.f32 	%f423, %f412, %f415, %f399;
	fma.rn.f32 	%f424, %f412, %f417, %f400;
	fma.rn.f32 	%f425, %f412, %f419, %f401;
	fma.rn.f32 	%f426, %f412, %f421, %f402;
	fma.rn.f32 	%f427, %f413, %f415, %f403;
	fma.rn.f32 	%f428, %f413, %f417, %f404;
	fma.rn.f32 	%f429, %f413, %f419, %f405;
	fma.rn.f32 	%f430, %f413, %f421, %f406;
	fma.rn.f32 	%f431, %f414, %f415, %f407;
	fma.rn.f32 	%f432, %f414, %f417, %f408;
	fma.rn.f32 	%f433, %f414, %f419, %f409;
	fma.rn.f32 	%f434, %f414, %f421, %f410;
	ld.shared.f32 	%f435, [%r83+60];
	ld.shared.f32 	%f436, [%r83+128];
	ld.shared.f32 	%f437, [%r83+196];
	ld.shared.f32 	%f438, [%r83+264];
	ld.shared.f32 	%f439, [%r87+3840];
	fma.rn.f32 	%f470, %f435, %f439, %f416;
	ld.shared.f32 	%f440, [%r87+3844];
	fma.rn.f32 	%f469, %f435, %f440, %f418;
	ld.shared.f32 	%f441, [%r87+3848];
	fma.rn.f32 	%f468, %f435, %f441, %f420;
	ld.shared.f32 	%f442, [%r87+3852];
	fma.rn.f32 	%f467, %f435, %f442, %f422;
	fma.rn.f32 	%f466, %f436, %f439, %f423;
	fma.rn.f32 	%f465, %f436, %f440, %f424;
	fma.rn.f32 	%f464, %f436, %f441, %f425;
	fma.rn.f32 	%f463, %f436, %f442, %f426;
	fma.rn.f32 	%f462, %f437, %f439, %f427;
	fma.rn.f32 	%f461, %f437, %f440, %f428;
	fma.rn.f32 	%f460, %f437, %f441, %f429;
	fma.rn.f32 	%f459, %f437, %f442, %f430;
	fma.rn.f32 	%f471, %f438, %f439, %f431;
	fma.rn.f32 	%f472, %f438, %f440, %f432;
	fma.rn.f32 	%f473, %f438, %f441, %f433;
	fma.rn.f32 	%f474, %f438, %f442, %f434;
	barrier.sync 	0;
	add.s32 	%r111, %r111, 1;
	setp.eq.s32 	%p26, %r111, 0;
	add.s32 	%r110, %r110, 16;
	add.s32 	%r109, %r109, 16;
	add.s32 	%r108, %r108, 16;
	add.s32 	%r107, %r107, 16;
	add.s32 	%r106, %r106, 16;
	add.s32 	%r105, %r105, 16;
	add.s32 	%r104, %r104, 16;
	add.s32 	%r103, %r103, 16;
	add.s32 	%r102, %r102, 16;
	add.s32 	%r101, %r101, 16;
	@%p26 bra 	$L__BB1_19;
	bra.uni 	$L__BB1_2;
$L__BB1_19:
	mov.u32 	%r88, %tid.y;
	shl.b32 	%r89, %r88, 2;
	mov.u32 	%r90, %ctaid.y;
	shl.b32 	%r91, %r90, 6;
	add.s32 	%r18, %r91, %r89;
	mov.u32 	%r92, %tid.x;
	shl.b32 	%r93, %r92, 2;
	mov.u32 	%r94, %ctaid.x;
	shl.b32 	%r95, %r94, 6;
	add.s32 	%r96, %r95, %r93;
	setp.lt.s32 	%p27, %r18, %r52;
	mul.lo.s32 	%r20, %r18, %r53;
	setp.lt.s32 	%p28, %r96, %r53;
	and.pred  	%p29, %p27, %p28;
	@%p29 bra 	$L__BB1_20;
	bra.uni 	$L__BB1_21;
$L__BB1_20:
	add.s32 	%r97, %r96, %r20;
	mul.wide.s32 	%rd31, %r97, 4;
	add.s64 	%rd32, %rd2, %rd31;
	st.global.f32 	[%rd32], %f470;
$L__BB1_21:
	setp.ge.s32 	%p30, %r18, %r52;
	add.s32 	%r43, %r96, 1;
	setp.ge.s32 	%p31, %r43, %r53;
	cvt.s64.s32 	%rd33, %r20;
	cvt.s64.s32 	%rd3, %r96;
	add.s64 	%rd34, %rd3, %rd33;
	shl.b64 	%rd35, %rd34, 2;
	add.s64 	%rd4, %rd2, %rd35;
	or.pred  	%p32, %p30, %p31;
	@%p32 bra 	$L__BB1_23;
	st.global.f32 	[%rd4+4], %f469;
$L__BB1_23:
	setp.ge.s32 	%p33, %r18, %r52;
	add.s32 	%r44, %r96, 2;
	setp.ge.s32 	%p34, %r44, %r53;
	or.pred  	%p35, %p33, %p34;
	@%p35 bra 	$L__BB1_25;
	st.global.f32 	[%rd4+8], %f468;
$L__BB1_25:
	setp.ge.s32 	%p36, %r18, %r52;
	add.s32 	%r45, %r96, 3;
	setp.ge.s32 	%p37, %r45, %r53;
	or.pred  	%p38, %p36, %p37;
	@%p38 bra 	$L__BB1_27;
	st.global.f32 	[%rd4+12], %f467;
$L__BB1_27:
	setp.ge.s32 	%p39, %r96, %r53;
	add.s32 	%r46, %r18, 1;
	setp.ge.s32 	%p40, %r46, %r52;
	add.s32 	%r47, %r20, %r53;
	or.pred  	%p41, %p40, %p39;
	@%p41 bra 	$L__BB1_29;
	add.s32 	%r98, %r96, %r47;
	mul.wide.s32 	%rd36, %r98, 4;
	add.s64 	%rd37, %rd2, %rd36;
	st.global.f32 	[%rd37], %f466;
$L__BB1_29:
	setp.ge.s32 	%p42, %r46, %r52;
	setp.ge.s32 	%p43, %r43, %r53;
	cvt.s64.s32 	%rd38, %r47;
	add.s64 	%rd39, %rd3, %rd38;
	shl.b64 	%rd40, %rd39, 2;
	add.s64 	%rd5, %rd2, %rd40;
	or.pred  	%p44, %p42, %p43;
	@%p44 bra 	$L__BB1_31;
	st.global.f32 	[%rd5+4], %f465;
$L__BB1_31:
	setp.ge.s32 	%p45, %r46, %r52;
	setp.ge.s32 	%p46, %r44, %r53;
	or.pred  	%p47, %p45, %p46;
	@%p47 bra 	$L__BB1_33;
	st.global.f32 	[%rd5+8], %f464;
$L__BB1_33:
	setp.ge.s32 	%p48, %r46, %r52;
	setp.ge.s32 	%p49, %r45, %r53;
	or.pred  	%p50, %p48, %p49;
	@%p50 bra 	$L__BB1_35;
	st.global.f32 	[%rd5+12], %f463;
$L__BB1_35:
	setp.ge.s32 	%p51, %r96, %r53;
	add.s32 	%r48, %r18, 2;
	setp.ge.s32 	%p52, %r48, %r52;
	add.s32 	%r49, %r47, %r53;
	or.pred  	%p53, %p52, %p51;
	@%p53 bra 	$L__BB1_37;
	add.s32 	%r99, %r96, %r49;
	mul.wide.s32 	%rd41, %r99, 4;
	add.s64 	%rd42, %rd2, %rd41;
	st.global.f32 	[%rd42], %f462;
$L__BB1_37:
	setp.ge.s32 	%p54, %r48, %r52;
	setp.ge.s32 	%p55, %r43, %r53;
	cvt.s64.s32 	%rd43, %r49;
	add.s64 	%rd44, %rd3, %rd43;
	shl.b64 	%rd45, %rd44, 2;
	add.s64 	%rd6, %rd2, %rd45;
	or.pred  	%p56, %p54, %p55;
	@%p56 bra 	$L__BB1_39;
	st.global.f32 	[%rd6+4], %f461;
$L__BB1_39:
	setp.ge.s32 	%p57, %r48, %r52;
	setp.ge.s32 	%p58, %r44, %r53;
	or.pred  	%p59, %p57, %p58;
	@%p59 bra 	$L__BB1_41;
	st.global.f32 	[%rd6+8], %f460;
$L__BB1_41:
	setp.ge.s32 	%p60, %r48, %r52;
	setp.ge.s32 	%p61, %r45, %r53;
	or.pred  	%p62, %p60, %p61;
	@%p62 bra 	$L__BB1_43;
	st.global.f32 	[%rd6+12], %f459;
$L__BB1_43:
	setp.ge.s32 	%p63, %r96, %r53;
	add.s32 	%r50, %r18, 3;
	setp.ge.s32 	%p64, %r50, %r52;
	add.s32 	%r51, %r49, %r53;
	or.pred  	%p65, %p64, %p63;
	@%p65 bra 	$L__BB1_45;
	add.s32 	%r100, %r96, %r51;
	mul.wide.s32 	%rd46, %r100, 4;
	add.s64 	%rd47, %rd2, %rd46;
	st.global.f32 	[%rd47], %f471;
$L__BB1_45:
	setp.ge.s32 	%p66, %r50, %r52;
	setp.ge.s32 	%p67, %r43, %r53;
	cvt.s64.s32 	%rd48, %r51;
	add.s64 	%rd49, %rd3, %rd48;
	shl.b64 	%rd50, %rd49, 2;
	add.s64 	%rd7, %rd2, %rd50;
	or.pred  	%p68, %p66, %p67;
	@%p68 bra 	$L__BB1_47;
	st.global.f32 	[%rd7+4], %f472;
$L__BB1_47:
	setp.ge.s32 	%p69, %r50, %r52;
	setp.ge.s32 	%p70, %r44, %r53;
	or.pred  	%p71, %p69, %p70;
	@%p71 bra 	$L__BB1_49;
	st.global.f32 	[%rd7+8], %f473;
$L__BB1_49:
	setp.ge.s32 	%p72, %r50, %r52;
	setp.ge.s32 	%p73, %r45, %r53;
	or.pred  	%p74, %p72, %p73;
	@%p74 bra 	$L__BB1_51;
	st.global.f32 	[%rd7+12], %f474;
$L__BB1_51:
	ret;

}


// ===== COMPILED SASS (sm_100) =====

	.target	sm_100

	.elftype	@"ET_EXEC"


//--------------------- .note.nv.tkinfo           --------------------------
	.section	.note.nv.tkinfo,"",@"SHT_NOTE"
	.sectionflags	@"SHF_NOTE_NV_TKINFO"
	.tkinfo
        /*0018*/ 	.word	0x00000002
        /*0030*/ 	.string	""
        /*0030*/ 	.string	"ptxas"
        /*0030*/ 	.string	"Cuda compilation tools, release 13.0, V13.0.88"
        /*0030*/ 	.string	"Build cuda_13.0.r13.0/compiler.36424714_0"
        /*0030*/ 	.string	"-arch sm_100 -m 64 "



//--------------------- .note.nv.cuinfo           --------------------------
	.section	.note.nv.cuinfo,"",@"SHT_NOTE"
	.sectionflags	@"SHF_NOTE_NV_CUINFO"
        /*0018*/ 	.short	0x0002
        /*001a*/ 	.short	0x0064
        /*001c*/ 	.short	0x0082
	.zero		2


//--------------------- .nv.info                  --------------------------
	.section	.nv.info,"",@"SHT_CUDA_INFO"
	.align	4


	//----- nvinfo : EIATTR_REGCOUNT
	.align		4
        /*0000*/ 	.byte	0x04, 0x2f
        /*0002*/ 	.short	(.L_11 - .L_10)
	.align		4
.L_10:
        /*0004*/ 	.word	index@(_Z15transposeMatrixPfS_ii)
        /*0008*/ 	.word	0x0000000a


	//----- nvinfo : EIATTR_FRAME_SIZE
	.align		4
.L_11:
        /*000c*/ 	.byte	0x04, 0x11
        /*000e*/ 	.short	(.L_13 - .L_12)
	.align		4
.L_12:
        /*0010*/ 	.word	index@(_Z15transposeMatrixPfS_ii)
        /*0014*/ 	.word	0x00000000


	//----- nvinfo : EIATTR_REGCOUNT
	.align		4
.L_13:
        /*0018*/ 	.byte	0x04, 0x2f
        /*001a*/ 	.short	(.L_15 - .L_14)
	.align		4
.L_14:
        /*001c*/ 	.word	index@(_Z19matmulGPU_tiled_4x4ILi16EEvPfS0_S0_iii)
        /*0020*/ 	.word	0x00000040


	//----- nvinfo : EIATTR_FRAME_SIZE
	.align		4
.L_15:
        /*0024*/ 	.byte	0x04, 0x11
        /*0026*/ 	.short	(.L_17 - .L_16)
	.align		4
.L_16:
        /*0028*/ 	.word	index@(_Z19matmulGPU_tiled_4x4ILi16EEvPfS0_S0_iii)
        /*002c*/ 	.word	0x00000000


	//----- nvinfo : EIATTR_MIN_STACK_SIZE
	.align		4
.L_17:
        /*0030*/ 	.byte	0x04, 0x12
        /*0032*/ 	.short	(.L_19 - .L_18)
	.align		4
.L_18:
        /*0034*/ 	.word	index@(_Z19matmulGPU_tiled_4x4ILi16EEvPfS0_S0_iii)
        /*0038*/ 	.word	0x00000000


	//----- nvinfo : EIATTR_MIN_STACK_SIZE
	.align		4
.L_19:
        /*003c*/ 	.byte	0x04, 0x12
        /*003e*/ 	.short	(.L_21 - .L_20)
	.align		4
.L_20:
        /*0040*/ 	.word	index@(_Z15transposeMatrixPfS_ii)
        /*0044*/ 	.word	0x00000000
.L_21:


//--------------------- .nv.compat                --------------------------
	.section	.nv.compat,"",@"SHT_CUDA_COMPAT_INFO"
	.align	4
        /*0000*/ 	.byte	0x02, 0x09, 0x00, 0x00, 0x02, 0x02, 0x01, 0x00, 0x02, 0x05, 0x05, 0x00, 0x03, 0x07, 0x01, 0x01
        /*0010*/ 	.byte	0x02, 0x03, 0x00, 0x00, 0x02, 0x06, 0x01, 0x00, 0x04, 0x0b, 0x08, 0x00, 0x09, 0x00, 0x00, 0x00
        /*0020*/ 	.byte	0x00, 0x00, 0x00, 0x00


//--------------------- .nv.info._Z19matmulGPU_tiled_4x4ILi16EEvPfS0_S0_iii --------------------------
	.section	.nv.info._Z19matmulGPU_tiled_4x4ILi16EEvPfS0_S0_iii,"",@"SHT_CUDA_INFO"
	.sectionflags	@""
	.align	4


	//----- nvinfo : EIATTR_CUDA_API_VERSION
	.align		4
        /*0000*/ 	.byte	0x04, 0x37
        /*0002*/ 	.short	(.L_23 - .L_22)
.L_22:
        /*0004*/ 	.word	0x00000082


	//----- nvinfo : EIATTR_KPARAM_INFO
	.align		4
.L_23:
        /*0008*/ 	.byte	0x04, 0x17
        /*000a*/ 	.short	(.L_25 - .L_24)
.L_24:
        /*000c*/ 	.word	0x00000000
        /*0010*/ 	.short	0x0005
        /*0012*/ 	.short	0x0020
        /*0014*/ 	.byte	0x00, 0xf0, 0x11, 0x00


	//----- nvinfo : EIATTR_KPARAM_INFO
	.align		4
.L_25:
        /*0018*/ 	.byte	0x04, 0x17
        /*001a*/ 	.short	(.L_27 - .L_26)
.L_26:
        /*001c*/ 	.word	0x00000000
        /*0020*/ 	.short	0x0004
        /*0022*/ 	.short	0x001c
        /*0024*/ 	.byte	0x00, 0xf0, 0x11, 0x00


	//----- nvinfo : EIATTR_KPARAM_INFO
	.align		4
.L_27:
        /*0028*/ 	.byte	0x04, 0x17
        /*002a*/ 	.short	(.L_29 - .L_28)
.L_28:
        /*002c*/ 	.word	0x00000000
        /*0030*/ 	.short	0x0003
        /*0032*/ 	.short	0x0018
        /*0034*/ 	.byte	0x00, 0xf0, 0x11, 0x00


	//----- nvinfo : EIATTR_KPARAM_INFO
	.align		4
.L_29:
        /*0038*/ 	.byte	0x04, 0x17
        /*003a*/ 	.short	(.L_31 - .L_30)
.L_30:
        /*003c*/ 	.word	0x00000000
        /*0040*/ 	.short	0x0002
        /*0042*/ 	.short	0x0010
        /*0044*/ 	.byte	0x00, 0xf5, 0x21, 0x00


	//----- nvinfo : EIATTR_KPARAM_INFO
	.align		4
.L_31:
        /*0048*/ 	.byte	0x04, 0x17
        /*004a*/ 	.short	(.L_33 - .L_32)
.L_32:
        /*004c*/ 	.word	0x00000000
        /*0050*/ 	.short	0x0001
        /*0052*/ 	.short	0x0008
        /*0054*/ 	.byte	0x00, 0xf5, 0x21, 0x00


	//----- nvinfo : EIATTR_KPARAM_INFO
	.align		4
.L_33:
        /*0058*/ 	.byte	0x04, 0x17
        /*005a*/ 	.short	(.L_35 - .L_34)
.L_34:
        /*005c*/ 	.word	0x00000000
        /*0060*/ 	.short	0x0000
        /*0062*/ 	.short	0x0000
        /*0064*/ 	.byte	0x00, 0xf5, 0x21, 0x00


	//----- nvinfo : EIATTR_SPARSE_MMA_MASK
	.align		4
.L_35:
        /*0068*/ 	.byte	0x03, 0x50
        /*006a*/ 	.short	0x0000


	//----- nvinfo : EIATTR_MAXREG_COUNT
	.align		4
        /*006c*/ 	.byte	0x03, 0x1b
        /*006e*/ 	.short	0x00ff


	//----- nvinfo : EIATTR_NUM_BARRIERS
	.align		4
        /*0070*/ 	.byte	0x02, 0x4c
        /*0072*/ 	.byte	0x01
	.zero		1


	//----- nvinfo : EIATTR_MERCURY_ISA_VERSION
	.align		4
        /*0074*/ 	.byte	0x03, 0x5f
        /*0076*/ 	.short	0x0101


	//----- nvinfo : EIATTR_UNUSED_LOAD_BYTE_OFFSET
	.align		4
        /*0078*/ 	.byte	0x04, 0x44
        /*007a*/ 	.short	(.L_37 - .L_36)


	//   ....[0]....
.L_36:
        /*007c*/ 	.word	0x000006d0
        /*0080*/ 	.word	0x0000fff0


	//   ....[1]....
        /*0084*/ 	.word	0x000006e0
        /*0088*/ 	.word	0x0000ff0f


	//   ....[2]....
        /*008c*/ 	.word	0x000006f0
        /*0090*/ 	.word	0x0000f0ff


	//   ....[3]....
        /*0094*/ 	.word	0x000014c0
        /*0098*/ 	.word	0x00000fff


	//   ....[4]....
        /*009c*/ 	.word	0x00001d90
        /*00a0*/ 	.word	0x0000fff0


	//   ....[5]....
        /*00a4*/ 	.word	0x00001da0
        /*00a8*/ 	.word	0x0000ff0f


	//   ....[6]....
        /*00ac*/ 	.word	0x00001db0
        /*00b0*/ 	.word	0x0000f0ff


	//   ....[7]....
        /*00b4*/ 	.word	0x00002b50
        /*00b8*/ 	.word	0x00000fff


	//----- nvinfo : EIATTR_COOP_GROUP_MASK_REGIDS
	.align		4
.L_37:
        /*00bc*/ 	.byte	0x04, 0x29
        /*00be*/ 	.short	(.L_39 - .L_38)


	//   ....[0]....
.L_38:
        /*00c0*/ 	.word	0xffffffff


	//   ....[1]....
        /*00c4*/ 	.word	0xffffffff


	//   ....[2]....
        /*00c8*/ 	.word	0xffffffff


	//   ....[3]....
        /*00cc*/ 	.word	0xffffffff


	//----- nvinfo : EIATTR_COOP_GROUP_INSTR_OFFSETS
	.align		4
.L_39:
        /*00d0*/ 	.byte	0x04, 0x28
        /*00d2*/ 	.short	(.L_41 - .L_40)


	//   ....[0]....
.L_40:
        /*00d4*/ 	.word	0x00000690


	//   ....[1]....
        /*00d8*/ 	.word	0x000018f0


	//   ....[2]....
        /*00dc*/ 	.word	0x00001d60


	//   ....[3]....
        /*00e0*/ 	.word	0x00003040


	//----- nvinfo : EIATTR_VRC_CTA_INIT_COUNT
	.align		4
.L_41:
        /*00e4*/ 	.byte	0x02, 0x4a
	.zero		1
	.zero		1


	//----- nvinfo : EIATTR_EXIT_INSTR_OFFSETS
	.align		4
        /*00e8*/ 	.byte	0x04, 0x1c
        /*00ea*/ 	.short	(.L_43 - .L_42)


	//   ....[0]....
.L_42:
        /*00ec*/ 	.word	0x000035b0


	//   ....[1]....
        /*00f0*/ 	.word	0x000035d0


	//----- nvinfo : EIATTR_CBANK_PARAM_SIZE
	.align		4
.L_43:
        /*00f4*/ 	.byte	0x03, 0x19
        /*00f6*/ 	.short	0x0024


	//----- nvinfo : EIATTR_PARAM_CBANK
	.align		4
        /*00f8*/ 	.byte	0x04, 0x0a
        /*00fa*/ 	.short	(.L_45 - .L_44)
	.align		4
.L_44:
        /*00fc*/ 	.word	index@(.nv.constant0._Z19matmulGPU_tiled_4x4ILi16EEvPfS0_S0_iii)
        /*0100*/ 	.short	0x0380
        /*0102*/ 	.short	0x0024


	//----- nvinfo : EIATTR_SW_WAR
	.align		4
.L_45:
        /*0104*/ 	.byte	0x04, 0x36
        /*0106*/ 	.short	(.L_47 - .L_46)
.L_46:
        /*0108*/ 	.word	0x00000008
.L_47:


//--------------------- .nv.info._Z15transposeMatrixPfS_ii --------------------------
	.section	.nv.info._Z15transposeMatrixPfS_ii,"",@"SHT_CUDA_INFO"
	.sectionflags	@""
	.align	4


	//----- nvinfo : EIATTR_CUDA_API_VERSION
	.align		4
        /*0000*/ 	.byte	0x04, 0x37
        /*0002*/ 	.short	(.L_49 - .L_48)
.L_48:
        /*0004*/ 	.word	0x00000082


	//----- nvinfo : EIATTR_KPARAM_INFO
	.align		4
.L_49:
        /*0008*/ 	.byte	0x04, 0x17
        /*000a*/ 	.short	(.L_51 - .L_50)
.L_50:
        /*000c*/ 	.word	0x00000000
        /*0010*/ 	.short	0x0003
        /*0012*/ 	.short	0x0014
        /*0014*/ 	.byte	0x00, 0xf0, 0x11, 0x00


	//----- nvinfo : EIATTR_KPARAM_INFO
	.align		4
.L_51:
        /*0018*/ 	.byte	0x04, 0x17
        /*001a*/ 	.short	(.L_53 - .L_52)
.L_52:
        /*001c*/ 	.word	0x00000000
        /*0020*/ 	.short	0x0002
        /*0022*/ 	.short	0x0010
        /*0024*/ 	.byte	0x00, 0xf0, 0x11, 0x00


	//----- nvinfo : EIATTR_KPARAM_INFO
	.align		4
.L_53:
        /*0028*/ 	.byte	0x04, 0x17
        /*002a*/ 	.short	(.L_55 - .L_54)
.L_54:
        /*002c*/ 	.word	0x00000000
        /*0030*/ 	.short	0x0001
        /*0032*/ 	.short	0x0008
        /*0034*/ 	.byte	0x00, 0xf5, 0x21, 0x00


	//----- nvinfo : EIATTR_KPARAM_INFO
	.align		4
.L_55:
        /*0038*/ 	.byte	0x04, 0x17
        /*003a*/ 	.short	(.L_57 - .L_56)
.L_56:
        /*003c*/ 	.word	0x00000000
        /*0040*/ 	.short	0x0000
        /*0042*/ 	.short	0x0000
        /*0044*/ 	.byte	0x00, 0xf5, 0x21, 0x00


	//----- nvinfo : EIATTR_SPARSE_MMA_MASK
	.align		4
.L_57:
        /*0048*/ 	.byte	0x03, 0x50
        /*004a*/ 	.short	0x0000


	//----- nvinfo : EIATTR_MAXREG_COUNT
	.align		4
        /*004c*/ 	.byte	0x03, 0x1b
        /*004e*/ 	.short	0x00ff


	//----- nvinfo : EIATTR_MERCURY_ISA_VERSION
	.align		4
        /*0050*/ 	.byte	0x03, 0x5f
        /*0052*/ 	.short	0x0101


	//----- nvinfo : EIATTR_VRC_CTA_INIT_COUNT
	.align		4
        /*0054*/ 	.byte	0x02, 0x4a
	.zero		1
	.zero		1


	//----- nvinfo : EIATTR_EXIT_INSTR_OFFSETS
	.align		4
        /*0058*/ 	.byte	0x04, 0x1c
        /*005a*/ 	.short	(.L_59 - .L_58)


	//   ....[0]....
.L_58:
        /*005c*/ 	.word	0x000000c0


	//   ....[1]....
        /*0060*/ 	.word	0x00000160


	//----- nvinfo : EIATTR_CBANK_PARAM_SIZE
	.align		4
.L_59:
        /*0064*/ 	.byte	0x03, 0x19
        /*0066*/ 	.short	0x0018


	//----- nvinfo : EIATTR_PARAM_CBANK
	.align		4
        /*0068*/ 	.byte	0x04, 0x0a
        /*006a*/ 	.short	(.L_61 - .L_60)
	.align		4
.L_60:
        /*006c*/ 	.word	index@(.nv.constant0._Z15transposeMatrixPfS_ii)
        /*0070*/ 	.short	0x0380
        /*0072*/ 	.short	0x0018


	//----- nvinfo : EIATTR_SW_WAR
	.align		4
.L_61:
        /*0074*/ 	.byte	0x04, 0x36
        /*0076*/ 	.short	(.L_63 - .L_62)
.L_62:
        /*0078*/ 	.word	0x00000008
.L_63:


//--------------------- .nv.callgraph             --------------------------
	.section	.nv.callgraph,"",@"SHT_CUDA_CALLGRAPH"
	.align	4
	.sectionentsize	8
	.align		4
        /*0000*/ 	.word	0x00000000
	.align		4
        /*0004*/ 	.word	0xffffffff
	.align		4
        /*0008*/ 	.word	0x00000000
	.align		4
        /*000c*/ 	.word	0xfffffffe
	.align		4
        /*0010*/ 	.word	0x00000000
	.align		4
        /*0014*/ 	.word	0xfffffffd
	.align		4
        /*0018*/ 	.word	0x00000000
	.align		4
        /*001c*/ 	.word	0xfffffffc


//--------------------- .nv.constant4             --------------------------
	.section	.nv.constant4,"a",@progbits
	.align	8
	.align		8
.nv.constant4:
        /*0000*/ 	.dword	_ZN34_INTERNAL_5cadc154_4_k_cu_6401750a4cuda3std3__436_GLOBAL__N__5cadc154_4_k_cu_6401750a6ignoreE
	.align		8
        /*0008*/ 	.dword	_ZN34_INTERNAL_5cadc154_4_k_cu_6401750a4cuda3std3__45__cpo5beginE
	.align		8
        /*0010*/ 	.dword	_ZN34_INTERNAL_5cadc154_4_k_cu_6401750a4cuda3std3__45__cpo3endE
	.align		8
        /*0018*/ 	.dword	_ZN34_INTERNAL_5cadc154_4_k_cu_6401750a4cuda3std3__45__cpo6cbeginE
	.align		8
        /*0020*/ 	.dword	_ZN34_INTERNAL_5cadc154_4_k_cu_6401750a4cuda3std3__45__cpo4cendE
	.align		8
        /*0028*/ 	.dword	_ZN34_INTERNAL_5cadc154_4_k_cu_6401750a4cuda3std3__419piecewise_constructE
	.align		8
        /*0030*/ 	.dword	_ZN34_INTERNAL_5cadc154_4_k_cu_6401750a4cuda3std3__48in_placeE
	.align		8
        /*0038*/ 	.dword	_ZN34_INTERNAL_5cadc154_4_k_cu_6401750a4cuda3std6ranges3__45__cpo4swapE
	.align		8
        /*0040*/ 	.dword	_ZN34_INTERNAL_5cadc154_4_k_cu_6401750a4cuda3std6ranges3__45__cpo9iter_moveE
	.align		8
        /*0048*/ 	.dword	_ZN34_INTERNAL_5cadc154_4_k_cu_6401750a4cuda3std6ranges3__45__cpo7advanceE


//--------------------- .text._Z19matmulGPU_tiled_4x4ILi16EEvPfS0_S0_iii --------------------------
	.section	.text._Z19matmulGPU_tiled_4x4ILi16EEvPfS0_S0_iii,"ax",@progbits
	.align	128
        .global         _Z19matmulGPU_tiled_4x4ILi16EEvPfS0_S0_iii
        .type           _Z19matmulGPU_tiled_4x4ILi16EEvPfS0_S0_iii,@function
        .size           _Z19matmulGPU_tiled_4x4ILi16EEvPfS0_S0_iii,(.L_x_4 - _Z19matmulGPU_tiled_4x4ILi16EEvPfS0_S0_iii)
        .other          _Z19matmulGPU_tiled_4x4ILi16EEvPfS0_S0_iii,@"STO_CUDA_ENTRY STV_DEFAULT"
_Z19matmulGPU_tiled_4x4ILi16EEvPfS0_S0_iii:
.text._Z19matmulGPU_tiled_4x4ILi16EEvPfS0_S0_iii:
[----:B------:R-:W-:Y:S01]  /*0000*/  LDC R1, c[0x0][0x37c] ;  /* 0x0000df00ff017b82 */ /* 0x000fe20000000800 */
[----:B------:R-:W0:Y:S01]  /*0010*/  LDCU UR4, c[0x0][0x3a0] ;  /* 0x00007400ff0477ac */ /* 0x000e220008000800 */
[----:B------:R-:W-:Y:S01]  /*0020*/  HFMA2 R46, -RZ, RZ, 0, 0 ;  /* 0x00000000ff2e7431 */ /* 0x000fe200000001ff */
[----:B------:R-:W-:Y:S01]  /*0030*/  CS2R R32, SRZ ;  /* 0x0000000000207805 */ /* 0x000fe2000001ff00 */
[----:B------:R-:W-:Y:S01]  /*0040*/  HFMA2 R44, -RZ, RZ, 0, 0 ;  /* 0x00000000ff2c7431 */ /* 0x000fe200000001ff */
[----:B------:R-:W-:Y:S02]  /*0050*/  CS2R R34, SRZ ;  /* 0x0000000000227805 */ /* 0x000fe4000001ff00 */
[----:B------:R-:W-:Y:S02]  /*0060*/  CS2R R30, SRZ ;  /* 0x00000000001e7805 */ /* 0x000fe4000001ff00 */
[----:B------:R-:W-:Y:S02]  /*0070*/  CS2R R28, SRZ ;  /* 0x00000000001c7805 */ /* 0x000fe4000001ff00 */
[----:B------:R-:W-:-:S02]  /*0080*/  MOV R58, RZ ;  /* 0x000000ff003a7202 */ /* 0x000fc40000000f00 */
[----:B------:R-:W-:Y:S02]  /*0090*/  CS2R R26, SRZ ;  /* 0x00000000001a7805 */ /* 0x000fe4000001ff00 */
[----:B------:R-:W-:Y:S02]  /*00a0*/  CS2R R24, SRZ ;  /* 0x0000000000187805 */ /* 0x000fe4000001ff00 */
[----:B------:R-:W-:Y:S01]  /*00b0*/  MOV R60, RZ ;  /* 0x000000ff003c7202 */ /* 0x000fe20000000f00 */
[----:B------:R-:W1:Y:S01]  /*00c0*/  LDCU.64 UR6, c[0x0][0x358] ;  /* 0x00006b00ff0677ac */ /* 0x000e620008000a00 */
[----:B0-----:R-:W-:-:S09]  /*00d0*/  UISETP.GE.AND UP0, UPT, UR4, 0x1, UPT ;  /* 0x000000010400788c */ /* 0x001fd2000bf06270 */
[----:B------:R-:W-:Y:S05]  /*00e0*/  BRA.U !UP0, `(.L_x_0) ;  /* 0x0000002d08dc7547 */ /* 0x000fea000b800000 */
[----:B------:R-:W0:Y:S01]  /*00f0*/  S2R R52, SR_TID.Y ;  /* 0x0000000000347919 */ /* 0x000e220000002200 */
[----:B------:R-:W2:Y:S01]  /*0100*/  LDCU UR5, c[0x0][0x398] ;  /* 0x00007300ff0577ac */ /* 0x000ea20008000800 */
[----:B------:R-:W-:Y:S01]  /*0110*/  MOV R27, UR4 ;  /* 0x00000004001b7c02 */ /* 0x000fe20008000f00 */
[----:B------:R-:W3:Y:S01]  /*0120*/  S2R R3, SR_CTAID.Y ;  /* 0x0000000000037919 */ /* 0x000ee20000002600 */
[----:B------:R-:W4:Y:S01]  /*0130*/  LDCU UR8, c[0x0][0x39c] ;  /* 0x00007380ff0877ac */ /* 0x000f220008000800 */
[----:B------:R-:W-:Y:S01]  /*0140*/  MOV R11, RZ ;  /* 0x000000ff000b7202 */ /* 0x000fe20000000f00 */
[----:B------:R-:W5:Y:S01]  /*0150*/  S2R R7, SR_TID.X ;  /* 0x0000000000077919 */ /* 0x000f620000002100 */
[----:B------:R-:W1:Y:S01]  /*0160*/  S2R R5, SR_CTAID.X ;  /* 0x0000000000057919 */ /* 0x000e620000002500 */
[----:B0-----:R-:W-:Y:S02]  /*0170*/  ISETP.GE.AND P0, PT, R52, UR4, PT ;  /* 0x0000000434007c0c */ /* 0x001fe4000bf06270 */
[----:B---3--:R-:W-:-:S04]  /*0180*/  LEA R3, R3, R52, 0x4 ;  /* 0x0000003403037211 */ /* 0x008fc800078e20ff */
[----:B------:R-:W-:Y:S02]  /*0190*/  SHF.L.U32 R6, R3, 0x2, RZ ;  /* 0x0000000203067819 */ /* 0x000fe400000006ff */
[----:B-----5:R-:W-:Y:S02]  /*01a0*/  ISETP.GE.AND P1, PT, R7, UR4, PT ;  /* 0x0000000407007c0c */ /* 0x020fe4000bf26270 */
[C---:B------:R-:W-:Y:S02]  /*01b0*/  IADD3 R0, PT, PT, R6.reuse, 0x1, RZ ;  /* 0x0000000106007810 */ /* 0x040fe40007ffe0ff */
[----:B------:R-:W-:Y:S02]  /*01c0*/  IADD3 R4, PT, PT, R6, 0x3, RZ ;  /* 0x0000000306047810 */ /* 0x000fe40007ffe0ff */
[----:B--2---:R-:W-:Y:S02]  /*01d0*/  ISETP.GE.OR P3, PT, R0, UR5, P1 ;  /* 0x0000000500007c0c */ /* 0x004fe40008f66670 */
[----:B------:R-:W-:-:S02]  /*01e0*/  IADD3 R0, PT, PT, R6, 0x2, RZ ;  /* 0x0000000206007810 */ /* 0x000fc40007ffe0ff */
[----:B------:R-:W-:Y:S01]  /*01f0*/  ISETP.GE.OR P4, PT, R4, UR5, P1 ;  /* 0x0000000504007c0c */ /* 0x000fe20008f86670 */
[----:B------:R-:W-:Y:S01]  /*0200*/  IMAD R4, R6, UR4, R27 ;  /* 0x0000000406047c24 */ /* 0x000fe2000f8e021b */
[----:B------:R-:W-:Y:S02]  /*0210*/  ISETP.GE.OR P2, PT, R0, UR5, P1 ;  /* 0x0000000500007c0c */ /* 0x000fe40008f46670 */
[----:B------:R-:W-:Y:S02]  /*0220*/  SHF.L.U32 R0, R7, 0x2, RZ ;  /* 0x0000000207007819 */ /* 0x000fe400000006ff */
[----:B------:R-:W-:Y:S02]  /*0230*/  IADD3 R49, PT, PT, R4, R7, RZ ;  /* 0x0000000704317210 */ /* 0x000fe40007ffe0ff */
[----:B-1----:R-:W-:Y:S01]  /*0240*/  LEA R5, R5, R0, 0x6 ;  /* 0x0000000005057211 */ /* 0x002fe200078e30ff */
[----:B------:R-:W0:Y:S01]  /*0250*/  @!P3 LDC.64 R2, c[0x0][0x380] ;  /* 0x0000e000ff02bb82 */ /* 0x000e220000000a00 */
[----:B------:R-:W-:-:S02]  /*0260*/  ISETP.GE.OR P1, PT, R6, UR5, P1 ;  /* 0x0000000506007c0c */ /* 0x000fc40008f26670 */
[C---:B------:R-:W-:Y:S02]  /*0270*/  IADD3 R8, PT, PT, R5.reuse, 0x1, RZ ;  /* 0x0000000105087810 */ /* 0x040fe40007ffe0ff */
[C---:B------:R-:W-:Y:S02]  /*0280*/  IADD3 R9, PT, PT, R5.reuse, 0x2, RZ ;  /* 0x0000000205097810 */ /* 0x040fe40007ffe0ff */
[C---:B------:R-:W-:Y:S01]  /*0290*/  IADD3 R10, PT, PT, R5.reuse, 0x3, RZ ;  /* 0x00000003050a7810 */ /* 0x040fe20007ffe0ff */
[----:B------:R-:W1:Y:S01]  /*02a0*/  @!P2 LDC.64 R22, c[0x0][0x380] ;  /* 0x0000e000ff16ab82 */ /* 0x000e620000000a00 */
[----:B----4-:R-:W-:Y:S02]  /*02b0*/  ISETP.GE.OR P6, PT, R5, UR8, P0 ;  /* 0x0000000805007c0c */ /* 0x010fe400087c6670 */
[----:B------:R-:W-:-:S05]  /*02c0*/  ISETP.GE.OR P5, PT, R8, UR8, P0 ;  /* 0x0000000808007c0c */ /* 0x000fca00087a6670 */
[----:B------:R-:W2:Y:S01]  /*02d0*/  @!P4 LDC.64 R24, c[0x0][0x380] ;  /* 0x0000e000ff18cb82 */ /* 0x000ea20000000a00 */
[----:B0-----:R-:W-:-:S07]  /*02e0*/  @!P3 IMAD.WIDE.U32 R2, R49, 0x4, R2 ;  /* 0x000000043102b825 */ /* 0x001fce00078e0002 */
[----:B------:R-:W0:Y:S01]  /*02f0*/  @!P1 LDC.64 R16, c[0x0][0x380] ;  /* 0x0000e000ff109b82 */ /* 0x000e220000000a00 */
[----:B------:R3:W4:Y:S01]  /*0300*/  @!P3 LDG.E R11, desc[UR6][R2.64] ;  /* 0x00000006020bb981 */ /* 0x000722000c1e1900 */
[----:B------:R-:W-:Y:S02]  /*0310*/  ISETP.GE.OR P3, PT, R9, UR8, P0 ;  /* 0x0000000809007c0c */ /* 0x000fe40008766670 */
[----:B------:R-:W-:-:S04]  /*0320*/  ISETP.GE.OR P0, PT, R10, UR8, P0 ;  /* 0x000000080a007c0c */ /* 0x000fc80008706670 */
[----:B------:R-:W5:Y:S01]  /*0330*/  @!P6 LDC.64 R14, c[0x0][0x388] ;  /* 0x0000e200ff0eeb82 */ /* 0x000f620000000a00 */
[----:B------:R-:W-:Y:S01]  /*0340*/  IADD3 R4, PT, PT, R4, UR4, RZ ;  /* 0x0000000404047c10 */ /* 0x000fe2000fffe0ff */
[----:B------:R-:W-:Y:S01]  /*0350*/  IMAD R27, R5, UR4, R27 ;  /* 0x00000004051b7c24 */ /* 0x000fe2000f8e021b */
[----:B------:R-:W-:Y:S02]  /*0360*/  MOV R19, RZ ;  /* 0x000000ff00137202 */ /* 0x000fe40000000f00 */
[----:B------:R-:W-:Y:S02]  /*0370*/  IADD3 R50, PT, PT, R4, R7, RZ ;  /* 0x0000000704327210 */ /* 0x000fe40007ffe0ff */
[----:B------:R-:W-:Y:S01]  /*0380*/  MOV R21, RZ ;  /* 0x000000ff00157202 */ /* 0x000fe20000000f00 */
[----:B------:R-:W5:Y:S08]  /*0390*/  @!P5 LDC.64 R12, c[0x0][0x388] ;  /* 0x0000e200ff0cdb82 */ /* 0x000f700000000a00 */
[----:B------:R-:W5:Y:S08]  /*03a0*/  @!P3 LDC.64 R8, c[0x0][0x388] ;  /* 0x0000e200ff08bb82 */ /* 0x000f700000000a00 */
[----:B---3--:R-:W3:Y:S01]  /*03b0*/  @!P0 LDC.64 R2, c[0x0][0x388] ;  /* 0x0000e200ff028b82 */ /* 0x008ee20000000a00 */
[----:B------:R-:W-:Y:S01]  /*03c0*/  IADD3 R29, PT, PT, R27, UR4, RZ ;  /* 0x000000041b1d7c10 */ /* 0x000fe2000fffe0ff */
[----:B-1----:R-:W-:Y:S01]  /*03d0*/  @!P2 IMAD.WIDE.U32 R22, R50, 0x4, R22 ;  /* 0x000000043216a825 */ /* 0x002fe200078e0016 */
[----:B------:R-:W-:-:S02]  /*03e0*/  IADD3 R51, PT, PT, R7, UR4, R4 ;  /* 0x0000000407337c10 */ /* 0x000fc4000fffe004 */
[-C--:B------:R-:W-:Y:S01]  /*03f0*/  IADD3 R54, PT, PT, R27, R52.reuse, RZ ;  /* 0x000000341b367210 */ /* 0x080fe20007ffe0ff */
[----:B------:R-:W-:Y:S01]  /*0400*/  IMAD R48, R6, UR4, R7 ;  /* 0x0000000406307c24 */ /* 0x000fe2000f8e0207 */
[----:B------:R-:W-:Y:S01]  /*0410*/  IADD3 R55, PT, PT, R29, R52, RZ ;  /* 0x000000341d377210 */ /* 0x000fe20007ffe0ff */
[----:B------:R-:W-:Y:S01]  /*0420*/  IMAD R53, R5, UR4, R52 ;  /* 0x0000000405357c24 */ /* 0x000fe2000f8e0234 */
[----:B------:R-:W-:Y:S01]  /*0430*/  IADD3 R56, PT, PT, R52, UR4, R29 ;  /* 0x0000000434387c10 */ /* 0x000fe2000fffe01d */
[----:B--2---:R-:W-:Y:S01]  /*0440*/  @!P4 IMAD.WIDE.U32 R24, R51, 0x4, R24 ;  /* 0x000000043318c825 */ /* 0x004fe200078e0018 */
[----:B------:R-:W-:Y:S01]  /*0450*/  MOV R37, RZ ;  /* 0x000000ff00257202 */ /* 0x000fe20000000f00 */
[----:B------:R3:W2:Y:S01]  /*0460*/  @!P2 LDG.E R19, desc[UR6][R22.64] ;  /* 0x000000061613a981 */ /* 0x0006a2000c1e1900 */
[----:B------:R-:W-:Y:S01]  /*0470*/  MOV R39, RZ ;  /* 0x000000ff00277202 */ /* 0x000fe20000000f00 */
[----:B0-----:R-:W-:Y:S01]  /*0480*/  @!P1 IMAD.WIDE.U32 R16, R48, 0x4, R16 ;  /* 0x0000000430109825 */ /* 0x001fe200078e0010 */
[----:B------:R-:W-:Y:S01]  /*0490*/  MOV R45, RZ ;  /* 0x000000ff002d7202 */ /* 0x000fe20000000f00 */
[----:B------:R0:W2:Y:S01]  /*04a0*/  @!P4 LDG.E R21, desc[UR6][R24.64] ;  /* 0x000000061815c981 */ /* 0x0000a2000c1e1900 */
[----:B------:R-:W-:Y:S01]  /*04b0*/  MOV R47, RZ ;  /* 0x000000ff002f7202 */ /* 0x000fe20000000f00 */
[----:B-----5:R-:W-:Y:S01]  /*04c0*/  @!P6 IMAD.WIDE R14, R53, 0x4, R14 ;  /* 0x00000004350ee825 */ /* 0x020fe200078e020e */
[----:B------:R-:W-:Y:S01]  /*04d0*/  MOV R57, RZ ;  /* 0x000000ff00397202 */ /* 0x000fe20000000f00 */
[----:B------:R-:W5:Y:S02]  /*04e0*/  @!P1 LDG.E R37, desc[UR6][R16.64] ;  /* 0x0000000610259981 */ /* 0x000f64000c1e1900 */
[----:B------:R-:W-:-:S02]  /*04f0*/  @!P5 IMAD.WIDE R12, R54, 0x4, R12 ;  /* 0x00000004360cd825 */ /* 0x000fc400078e020c */
[----:B------:R-:W5:Y:S02]  /*0500*/  @!P6 LDG.E R39, desc[UR6][R14.64] ;  /* 0x000000060e27e981 */ /* 0x000f64000c1e1900 */
[----:B------:R-:W-:Y:S02]  /*0510*/  @!P3 IMAD.WIDE R8, R55, 0x4, R8 ;  /* 0x000000043708b825 */ /* 0x000fe400078e0208 */
[----:B------:R-:W5:Y:S02]  /*0520*/  @!P5 LDG.E R45, desc[UR6][R12.64] ;  /* 0x000000060c2dd981 */ /* 0x000f64000c1e1900 */
[----:B---3--:R-:W-:Y:S02]  /*0530*/  @!P0 IMAD.WIDE R22, R56, 0x4, R2 ;  /* 0x0000000438168825 */ /* 0x008fe400078e0202 */
[----:B------:R-:W3:Y:S04]  /*0540*/  @!P3 LDG.E R47, desc[UR6][R8.64] ;  /* 0x00000006082fb981 */ /* 0x000ee8000c1e1900 */
[----:B------:R-:W3:Y:S01]  /*0550*/  @!P0 LDG.E R57, desc[UR6][R22.64] ;  /* 0x0000000616398981 */ /* 0x000ee2000c1e1900 */
[----:B------:R-:W1:Y:S01]  /*0560*/  S2R R27, SR_CgaCtaId ;  /* 0x00000000001b7919 */ /* 0x000e620000008800 */
[----:B------:R-:W-:-:S04]  /*0570*/  MOV R2, 0x400 ;  /* 0x0000040000027802 */ /* 0x000fc80000000f00 */
[C---:B-1----:R-:W-:Y:S02]  /*0580*/  LEA R3, R27.reuse, R2, 0x18 ;  /* 0x000000021b037211 */ /* 0x042fe400078ec0ff */
[----:B------:R-:W-:Y:S02]  /*0590*/  IADD3 R2, PT, PT, R2, 0x1100, RZ ;  /* 0x0000110002027810 */ /* 0x000fe40007ffe0ff */
[----:B0-----:R-:W-:Y:S02]  /*05a0*/  IADD3 R25, PT, PT, R0, R3, RZ ;  /* 0x0000000300197210 */ /* 0x001fe40007ffe0ff */
[----:B------:R-:W-:-:S04]  /*05b0*/  LEA R4, R27, R2, 0x18 ;  /* 0x000000021b047211 */ /* 0x000fc800078ec0ff */
[CC--:B------:R-:W-:Y:S01]  /*05c0*/  LEA R2, R52.reuse, R4.reuse, 0x8 ;  /* 0x0000000434027211 */ /* 0x0c0fe200078e40ff */
[C---:B------:R-:W-:Y:S01]  /*05d0*/  IMAD R0, R52.reuse, 0x110, R25 ;  /* 0x0000011034007824 */ /* 0x040fe200078e0219 */
[C---:B------:R-:W-:Y:S02]  /*05e0*/  LEA R4, R7.reuse, R4, 0x4 ;  /* 0x0000000407047211 */ /* 0x040fe400078e20ff */
[----:B------:R-:W-:Y:S01]  /*05f0*/  LEA R2, R7, R2, 0x4 ;  /* 0x0000000207027211 */ /* 0x000fe200078e20ff */
[----:B------:R-:W-:Y:S01]  /*0600*/  IMAD R3, R52, 0x110, R3 ;  /* 0x0000011034037824 */ /* 0x000fe200078e0203 */
[----:B----4-:R-:W-:Y:S04]  /*0610*/  STS [R0+0x44], R11 ;  /* 0x0000440b00007388 */ /* 0x010fe80000000800 */
[----:B--2---:R-:W-:Y:S04]  /*0620*/  STS [R0+0x88], R19 ;  /* 0x0000881300007388 */ /* 0x004fe80000000800 */
[----:B------:R-:W-:Y:S04]  /*0630*/  STS [R0+0xcc], R21 ;  /* 0x0000cc1500007388 */ /* 0x000fe80000000800 */
[----:B-----5:R-:W-:Y:S04]  /*0640*/  STS [R0], R37 ;  /* 0x0000002500007388 */ /* 0x020fe80000000800 */
[----:B------:R-:W-:Y:S04]  /*0650*/  STS [R2], R39 ;  /* 0x0000002702007388 */ /* 0x000fe80000000800 */
[----:B------:R-:W-:Y:S04]  /*0660*/  STS [R2+0x4], R45 ;  /* 0x0000042d02007388 */ /* 0x000fe80000000800 */
[----:B---3--:R-:W-:Y:S04]  /*0670*/  STS [R2+0x8], R47 ;  /* 0x0000082f02007388 */ /* 0x008fe80000000800 */
[----:B------:R-:W-:Y:S01]  /*0680*/  STS [R2+0xc], R57 ;  /* 0x00000c3902007388 */ /* 0x000fe20000000800 */
[----:B------:R-:W-:Y:S06]  /*0690*/  BAR.SYNC.DEFER_BLOCKING 0x0 ;  /* 0x0000000000007b1d */ /* 0x000fec0000010000 */
[----:B------:R-:W-:Y:S04]  /*06a0*/  LDS.128 R28, [R3] ;  /* 0x00000000031c7984 */ /* 0x000fe80000000c00 */
[----:B------:R-:W0:Y:S04]  /*06b0*/  LDS.128 R32, [R4] ;  /* 0x0000000004207984 */ /* 0x000e280000000c00 */
[----:B------:R-:W1:Y:S04]  /*06c0*/  LDS.128 R20, [R4+0x100] ;  /* 0x0001000004147984 */ /* 0x000e680000000c00 */
[----:B------:R-:W2:Y:S04]  /*06d0*/  LDS.128 R40, [R3+0x40] ;  /* 0x0000400003287984 */ /* 0x000ea80000000c00 */
[----:B------:R-:W3:Y:S04]  /*06e0*/  LDS.128 R8, [R3+0x80] ;  /* 0x0000800003087984 */ /* 0x000ee80000000c00 */
[----:B------:R-:W4:Y:S04]  /*06f0*/  LDS.128 R12, [R3+0xc0] ;  /* 0x0000c000030c7984 */ /* 0x000f280000000c00 */
[----:B------:R-:W5:Y:S04]  /*0700*/  LDS.128 R24, [R3+0xd0] ;  /* 0x0000d00003187984 */ /* 0x000f680000000c00 */
[----:B------:R-:W5:Y:S01]  /*0710*/  LDS.128 R36, [R4+0x200] ;  /* 0x0002000004247984 */ /* 0x000f620000000c00 */
[C---:B0-----:R-:W-:Y:S01]  /*0720*/  FFMA R16, R28.reuse, R33, RZ ;  /* 0x000000211c107223 */ /* 0x041fe200000000ff */
[C---:B------:R-:W-:Y:S01]  /*0730*/  FFMA R57, R28.reuse, R32, RZ ;  /* 0x000000201c397223 */ /* 0x040fe200000000ff */
[----:B------:R-:W-:-:S02]  /*0740*/  FFMA R47, R28, R34, RZ ;  /* 0x000000221c2f7223 */ /* 0x000fc400000000ff */
[----:B-1----:R-:W-:Y:S01]  /*0750*/  FFMA R45, R29, R21, R16 ;  /* 0x000000151d2d7223 */ /* 0x002fe20000000010 */
[----:B------:R-:W-:Y:S01]  /*0760*/  FFMA R44, R28, R35, RZ ;  /* 0x000000231c2c7223 */ /* 0x000fe200000000ff */
[C---:B--2---:R-:W-:Y:S01]  /*0770*/  FFMA R59, R41.reuse, R32, RZ ;  /* 0x00000020293b7223 */ /* 0x044fe200000000ff */
[C---:B------:R-:W-:Y:S01]  /*0780*/  FFMA R17, R41.reuse, R33, RZ ;  /* 0x0000002129117223 */ /* 0x040fe200000000ff */
[C---:B------:R-:W-:Y:S01]  /*0790*/  FFMA R19, R41.reuse, R34, RZ ;  /* 0x0000002229137223 */ /* 0x040fe200000000ff */
[----:B------:R-:W-:Y:S01]  /*07a0*/  FFMA R16, R41, R35, RZ ;  /* 0x0000002329107223 */ /* 0x000fe200000000ff */
[----:B------:R-:W-:Y:S01]  /*07b0*/  FFMA R59, R20, R42, R59 ;  /* 0x0000002a143b7223 */ /* 0x000fe2000000003b */
[C---:B------:R-:W-:Y:S01]  /*07c0*/  FFMA R40, R42.reuse, R21, R17 ;  /* 0x000000152a287223 */ /* 0x040fe20000000011 */
[CC--:B------:R-:W-:Y:S01]  /*07d0*/  FFMA R41, R42.reuse, R22.reuse, R19 ;  /* 0x000000162a297223 */ /* 0x0c0fe20000000013 */
[----:B------:R-:W-:Y:S01]  /*07e0*/  FFMA R42, R42, R23, R16 ;  /* 0x000000172a2a7223 */ /* 0x000fe20000000010 */
[----:B------:R-:W-:Y:S01]  /*07f0*/  FFMA R57, R20, R29, R57 ;  /* 0x0000001d14397223 */ /* 0x000fe20000000039 */
[C---:B------:R-:W-:Y:S01]  /*0800*/  FFMA R47, R29.reuse, R22, R47 ;  /* 0x000000161d2f7223 */ /* 0x040fe2000000002f */
[----:B------:R-:W-:Y:S01]  /*0810*/  FFMA R44, R29, R23, R44 ;  /* 0x000000171d2c7223 */ /* 0x000fe2000000002c */
[C---:B---3--:R-:W-:Y:S01]  /*0820*/  FFMA R16, R10.reuse, R33, RZ ;  /* 0x000000210a107223 */ /* 0x048fe200000000ff */
[C---:B------:R-:W-:Y:S01]  /*0830*/  FFMA R9, R10.reuse, R32, RZ ;  /* 0x000000200a097223 */ /* 0x040fe200000000ff */
[C---:B------:R-:W-:Y:S01]  /*0840*/  FFMA R29, R10.reuse, R34, RZ ;  /* 0x000000220a1d7223 */ /* 0x040fe200000000ff */
[----:B------:R-:W-:Y:S01]  /*0850*/  FFMA R28, R10, R35, RZ ;  /* 0x000000230a1c7223 */ /* 0x000fe200000000ff */
[C---:B------:R-:W-:Y:S01]  /*0860*/  FFMA R10, R11.reuse, R21, R16 ;  /* 0x000000150b0a7223 */ /* 0x040fe20000000010 */
[----:B------:R-:W-:Y:S01]  /*0870*/  FFMA R9, R20, R11, R9 ;  /* 0x0000000b14097223 */ /* 0x000fe20000000009 */
[C---:B------:R-:W-:Y:S01]  /*0880*/  FFMA R29, R11.reuse, R22, R29 ;  /* 0x000000160b1d7223 */ /* 0x040fe2000000001d */
[----:B------:R-:W-:Y:S01]  /*0890*/  FFMA R28, R11, R23, R28 ;  /* 0x000000170b1c7223 */ /* 0x000fe2000000001c */
[C---:B----4-:R-:W-:Y:S01]  /*08a0*/  FFMA R11, R15.reuse, R32, RZ ;  /* 0x000000200f0b7223 */ /* 0x050fe200000000ff */
[C---:B------:R-:W-:Y:S01]  /*08b0*/  FFMA R14, R15.reuse, R33, RZ ;  /* 0x000000210f0e7223 */ /* 0x040fe200000000ff */
[----:B------:R-:W0:Y:S01]  /*08c0*/  LDS.128 R16, [R3+0x90] ;  /* 0x0000900003107984 */ /* 0x000e220000000c00 */
[C---:B------:R-:W-:Y:S01]  /*08d0*/  FFMA R61, R15.reuse, R34, RZ ;  /* 0x000000220f3d7223 */ /* 0x040fe200000000ff */
[----:B------:R-:W-:Y:S01]  /*08e0*/  FFMA R58, R15, R35, RZ ;  /* 0x000000230f3a7223 */ /* 0x000fe200000000ff */
[C---:B-----5:R-:W-:Y:S01]  /*08f0*/  FFMA R11, R24.reuse, R20, R11 ;  /* 0x00000014180b7223 */ /* 0x060fe2000000000b */
[----:B------:R-:W1:Y:S01]  /*0900*/  LDS.128 R32, [R4+0x300] ;  /* 0x0003000004207984 */ /* 0x000e620000000c00 */
[C---:B------:R-:W-:Y:S01]  /*0910*/  FFMA R14, R24.reuse, R21, R14 ;  /* 0x00000015180e7223 */ /* 0x040fe2000000000e */
[C---:B------:R-:W-:Y:S01]  /*0920*/  FFMA R61, R24.reuse, R22, R61 ;  /* 0x00000016183d7223 */ /* 0x040fe2000000003d */
[----:B------:R-:W-:-:S02]  /*0930*/  FFMA R58, R24, R23, R58 ;  /* 0x00000017183a7223 */ /* 0x000fc4000000003a */
[----:B------:R-:W2:Y:S01]  /*0940*/  LDS.128 R20, [R3+0x50] ;  /* 0x0000500003147984 */ /* 0x000ea20000000c00 */
[----:B------:R-:W-:Y:S01]  /*0950*/  FFMA R57, R36, R30, R57 ;  /* 0x0000001e24397223 */ /* 0x000fe20000000039 */
[C---:B------:R-:W-:Y:S01]  /*0960*/  FFMA R46, R30.reuse, R37, R45 ;  /* 0x000000251e2e7223 */ /* 0x040fe2000000002d */
[CC--:B------:R-:W-:Y:S01]  /*0970*/  FFMA R47, R30.reuse, R38.reuse, R47 ;  /* 0x000000261e2f7223 */ /* 0x0c0fe2000000002f */
[----:B------:R-:W-:Y:S01]  /*0980*/  FFMA R44, R30, R39, R44 ;  /* 0x000000271e2c7223 */ /* 0x000fe2000000002c */
[C---:B------:R-:W-:Y:S01]  /*0990*/  FFMA R59, R36.reuse, R43, R59 ;  /* 0x0000002b243b7223 */ /* 0x040fe2000000003b */
[C---:B------:R-:W-:Y:S01]  /*09a0*/  FFMA R30, R43.reuse, R37, R40 ;  /* 0x000000252b1e7223 */ /* 0x040fe20000000028 */
[CC--:B------:R-:W-:Y:S01]  /*09b0*/  FFMA R15, R43.reuse, R38.reuse, R41 ;  /* 0x000000262b0f7223 */ /* 0x0c0fe20000000029 */
[----:B------:R-:W-:Y:S01]  /*09c0*/  FFMA R24, R43, R39, R42 ;  /* 0x000000272b187223 */ /* 0x000fe2000000002a */
[----:B------:R-:W-:Y:S01]  /*09d0*/  FFMA R11, R36, R25, R11 ;  /* 0x00000019240b7223 */ /* 0x000fe2000000000b */
[C---:B------:R-:W-:Y:S01]  /*09e0*/  FFMA R45, R25.reuse, R37, R14 ;  /* 0x00000025192d7223 */ /* 0x040fe2000000000e */
[C---:B------:R-:W-:Y:S01]  /*09f0*/  FFMA R61, R25.reuse, R38, R61 ;  /* 0x00000026193d7223 */ /* 0x040fe2000000003d */
[----:B------:R-:W-:Y:S01]  /*0a00*/  FFMA R58, R25, R39, R58 ;  /* 0x00000027193a7223 */ /* 0x000fe2000000003a */
[----:B------:R-:W3:Y:S01]  /*0a10*/  LDS.128 R40, [R4+0x400] ;  /* 0x0004000004287984 */ /* 0x000ee20000000c00 */
[C---:B0-----:R-:W-:Y:S01]  /*0a20*/  FFMA R9, R16.reuse, R36, R9 ;  /* 0x0000002410097223 */ /* 0x041fe20000000009 */
[C---:B------:R-:W-:Y:S01]  /*0a30*/  FFMA R10, R16.reuse, R37, R10 ;  /* 0x00000025100a7223 */ /* 0x040fe2000000000a */
[C---:B------:R-:W-:Y:S01]  /*0a40*/  FFMA R29, R16.reuse, R38, R29 ;  /* 0x00000026101d7223 */ /* 0x040fe2000000001d */
[----:B------:R-:W-:-:S02]  /*0a50*/  FFMA R28, R16, R39, R28 ;  /* 0x00000027101c7223 */ /* 0x000fc4000000001c */
[----:B------:R-:W0:Y:S01]  /*0a60*/  LDS.128 R36, [R3+0x10] ;  /* 0x0000100003247984 */ /* 0x000e220000000c00 */
[C---:B-1----:R-:W-:Y:S01]  /*0a70*/  FFMA R16, R32.reuse, R17, R9 ;  /* 0x0000001120107223 */ /* 0x042fe20000000009 */
[-C--:B------:R-:W-:Y:S01]  /*0a80*/  FFMA R25, R17, R33.reuse, R10 ;  /* 0x0000002111197223 */ /* 0x080fe2000000000a */
[----:B------:R-:W-:Y:S01]  /*0a90*/  FFMA R11, R32, R26, R11 ;  /* 0x0000001a200b7223 */ /* 0x000fe2000000000b */
[C---:B------:R-:W-:Y:S01]  /*0aa0*/  FFMA R14, R26.reuse, R33, R45 ;  /* 0x000000211a0e7223 */ /* 0x040fe2000000002d */
[CC--:B------:R-:W-:Y:S01]  /*0ab0*/  FFMA R61, R26.reuse, R34.reuse, R61 ;  /* 0x000000221a3d7223 */ /* 0x0c0fe2000000003d */
[----:B------:R-:W-:Y:S01]  /*0ac0*/  FFMA R58, R26, R35, R58 ;  /* 0x000000231a3a7223 */ /* 0x000fe2000000003a */
[----:B------:R-:W-:Y:S01]  /*0ad0*/  FFMA R57, R32, R31, R57 ;  /* 0x0000001f20397223 */ /* 0x000fe20000000039 */
[C---:B------:R-:W-:Y:S01]  /*0ae0*/  FFMA R46, R31.reuse, R33, R46 ;  /* 0x000000211f2e7223 */ /* 0x040fe2000000002e */
[CC--:B------:R-:W-:Y:S01]  /*0af0*/  FFMA R47, R31.reuse, R34.reuse, R47 ;  /* 0x000000221f2f7223 */ /* 0x0c0fe2000000002f */
[-C--:B------:R-:W-:Y:S01]  /*0b00*/  FFMA R44, R31, R35.reuse, R44 ;  /* 0x000000231f2c7223 */ /* 0x080fe2000000002c */
[C---:B------:R-:W-:Y:S01]  /*0b10*/  FFMA R9, R17.reuse, R34, R29 ;  /* 0x0000002211097223 */ /* 0x040fe2000000001d */
[----:B------:R-:W-:Y:S01]  /*0b20*/  FFMA R10, R17, R35, R28 ;  /* 0x00000023110a7223 */ /* 0x000fe2000000001c */
[----:B--2---:R-:W-:-:S02]  /*0b30*/  FFMA R26, R20, R33, R30 ;  /* 0x00000021141a7223 */ /* 0x004fc4000000001e */
[----:B------:R-:W1:Y:S01]  /*0b40*/  LDS.128 R28, [R4+0x500] ;  /* 0x00050000041c7984 */ /* 0x000e620000000c00 */
[C---:B------:R-:W-:Y:S01]  /*0b50*/  FFMA R45, R20.reuse, R32, R59 ;  /* 0x00000020142d7223 */ /* 0x040fe2000000003b */
[C---:B------:R-:W-:Y:S01]  /*0b60*/  FFMA R17, R20.reuse, R34, R15 ;  /* 0x0000002214117223 */ /* 0x040fe2000000000f */
[----:B------:R-:W-:Y:S01]  /*0b70*/  FFMA R20, R20, R35, R24 ;  /* 0x0000002314147223 */ /* 0x000fe20000000018 */
[C---:B---3--:R-:W-:Y:S01]  /*0b80*/  FFMA R15, R21.reuse, R41, R26 ;  /* 0x00000029150f7223 */ /* 0x048fe2000000001a */
[C---:B------:R-:W-:Y:S01]  /*0b90*/  FFMA R45, R40.reuse, R21, R45 ;  /* 0x00000015282d7223 */ /* 0x040fe2000000002d */
[C---:B------:R-:W-:Y:S01]  /*0ba0*/  FFMA R17, R21.reuse, R42, R17 ;  /* 0x0000002a15117223 */ /* 0x040fe20000000011 */
[----:B------:R-:W-:Y:S01]  /*0bb0*/  FFMA R20, R21, R43, R20 ;  /* 0x0000002b15147223 */ /* 0x000fe20000000014 */
[----:B------:R-:W-:Y:S01]  /*0bc0*/  FFMA R21, R40, R18, R16 ;  /* 0x0000001228157223 */ /* 0x000fe20000000010 */
[----:B------:R-:W2:Y:S01]  /*0bd0*/  LDS.128 R32, [R3+0xe0] ;  /* 0x0000e00003207984 */ /* 0x000ea20000000c00 */
[----:B------:R-:W-:Y:S01]  /*0be0*/  FFMA R16, R18, R41, R25 ;  /* 0x0000002912107223 */ /* 0x000fe20000000019 */
[----:B------:R-:W-:Y:S01]  /*0bf0*/  FFMA R11, R40, R27, R11 ;  /* 0x0000001b280b7223 */ /* 0x000fe2000000000b */
[C---:B------:R-:W-:Y:S01]  /*0c00*/  FFMA R14, R27.reuse, R41, R14 ;  /* 0x000000291b0e7223 */ /* 0x040fe2000000000e */
[C---:B------:R-:W-:Y:S01]  /*0c10*/  FFMA R61, R27.reuse, R42, R61 ;  /* 0x0000002a1b3d7223 */ /* 0x040fe2000000003d */
[----:B------:R-:W-:-:S02]  /*0c20*/  FFMA R58, R27, R43, R58 ;  /* 0x0000002b1b3a7223 */ /* 0x000fc4000000003a */
[----:B------:R-:W3:Y:S01]  /*0c30*/  LDS.128 R24, [R4+0x600] ;  /* 0x0006000004187984 */ /* 0x000ee20000000c00 */
[C---:B------:R-:W-:Y:S01]  /*0c40*/  FFMA R9, R18.reuse, R42, R9 ;  /* 0x0000002a12097223 */ /* 0x040fe20000000009 */
[----:B------:R-:W-:Y:S01]  /*0c50*/  FFMA R10, R18, R43, R10 ;  /* 0x0000002b120a7223 */ /* 0x000fe2000000000a */
[C---:B0-----:R-:W-:Y:S01]  /*0c60*/  FFMA R57, R36.reuse, R40, R57 ;  /* 0x0000002824397223 */ /* 0x041fe20000000039 */
[C---:B------:R-:W-:Y:S01]  /*0c70*/  FFMA R46, R36.reuse, R41, R46 ;  /* 0x00000029242e7223 */ /* 0x040fe2000000002e */
[C---:B------:R-:W-:Y:S01]  /*0c80*/  FFMA R47, R36.reuse, R42, R47 ;  /* 0x0000002a242f7223 */ /* 0x040fe2000000002f */
[----:B------:R-:W-:Y:S02]  /*0c90*/  FFMA R44, R36, R43, R44 ;  /* 0x0000002b242c7223 */ /* 0x000fe4000000002c */
[----:B------:R-:W0:Y:S01]  /*0ca0*/  LDS.128 R40, [R3+0xa0] ;  /* 0x0000a00003287984 */ /* 0x000e220000000c00 */
[----:B-1----:R-:W-:Y:S01]  /*0cb0*/  FFMA R59, R28, R37, R57 ;  /* 0x000000251c3b7223 */ /* 0x002fe20000000039 */
[C---:B------:R-:W-:Y:S01]  /*0cc0*/  FFMA R57, R37.reuse, R29, R46 ;  /* 0x0000001d25397223 */ /* 0x040fe2000000002e */
[CC--:B------:R-:W-:Y:S01]  /*0cd0*/  FFMA R47, R37.reuse, R30.reuse, R47 ;  /* 0x0000001e252f7223 */ /* 0x0c0fe2000000002f */
[----:B------:R-:W-:Y:S01]  /*0ce0*/  FFMA R46, R37, R31, R44 ;  /* 0x0000001f252e7223 */ /* 0x000fe2000000002c */
[C---:B------:R-:W-:Y:S01]  /*0cf0*/  FFMA R36, R22.reuse, R29, R15 ;  /* 0x0000001d16247223 */ /* 0x040fe2000000000f */
[-C--:B------:R-:W-:Y:S01]  /*0d00*/  FFMA R37, R22, R30.reuse, R17 ;  /* 0x0000001e16257223 */ /* 0x080fe20000000011 */
[----:B------:R-:W-:Y:S01]  /*0d10*/  FFMA R15, R28, R19, R21 ;  /* 0x000000131c0f7223 */ /* 0x000fe20000000015 */
[C---:B------:R-:W-:Y:S01]  /*0d20*/  FFMA R44, R19.reuse, R29, R16 ;  /* 0x0000001d132c7223 */ /* 0x040fe20000000010 */
[C---:B------:R-:W-:Y:S01]  /*0d30*/  FFMA R9, R19.reuse, R30, R9 ;  /* 0x0000001e13097223 */ /* 0x040fe20000000009 */
[----:B------:R-:W-:-:S02]  /*0d40*/  FFMA R10, R19, R31, R10 ;  /* 0x0000001f130a7223 */ /* 0x000fc4000000000a */
[----:B------:R-:W1:Y:S01]  /*0d50*/  LDS.128 R16, [R4+0x700] ;  /* 0x0007000004107984 */ /* 0x000e620000000c00 */
[----:B------:R-:W-:Y:S01]  /*0d60*/  FFMA R45, R28, R22, R45 ;  /* 0x000000161c2d7223 */ /* 0x000fe2000000002d */
[-C--:B------:R-:W-:Y:S01]  /*0d70*/  FFMA R20, R22, R31.reuse, R20 ;  /* 0x0000001f16147223 */ /* 0x080fe20000000014 */
[C---:B--2---:R-:W-:Y:S01]  /*0d80*/  FFMA R22, R32.reuse, R31, R58 ;  /* 0x0000001f20167223 */ /* 0x044fe2000000003a */
[----:B------:R-:W-:Y:S01]  /*0d90*/  FFMA R14, R32, R29, R14 ;  /* 0x0000001d200e7223 */ /* 0x000fe2000000000e */
[C---:B---3--:R-:W-:Y:S01]  /*0da0*/  FFMA R58, R38.reuse, R25, R57 ;  /* 0x00000019263a7223 */ /* 0x048fe20000000039 */
[----:B------:R-:W-:Y:S01]  /*0db0*/  FFMA R57, R38, R26, R47 ;  /* 0x0000001a26397223 */ /* 0x000fe2000000002f */
[C---:B------:R-:W-:Y:S01]  /*0dc0*/  FFMA R11, R32.reuse, R28, R11 ;  /* 0x0000001c200b7223 */ /* 0x040fe2000000000b */
[----:B------:R-:W-:Y:S01]  /*0dd0*/  FFMA R61, R32, R30, R61 ;  /* 0x0000001e203d7223 */ /* 0x000fe2000000003d */
[C---:B------:R-:W-:Y:S01]  /*0de0*/  FFMA R47, R24.reuse, R23, R45 ;  /* 0x00000017182f7223 */ /* 0x040fe2000000002d */
[----:B------:R-:W-:Y:S01]  /*0df0*/  FFMA R59, R24, R38, R59 ;  /* 0x00000026183b7223 */ /* 0x000fe2000000003b */
[-C--:B------:R-:W-:Y:S01]  /*0e00*/  FFMA R45, R23, R26.reuse, R37 ;  /* 0x0000001a172d7223 */ /* 0x080fe20000000025 */
[----:B------:R-:W-:Y:S01]  /*0e10*/  FFMA R38, R38, R27, R46 ;  /* 0x0000001b26267223 */ /* 0x000fe2000000002e */
[C---:B------:R-:W-:Y:S01]  /*0e20*/  FFMA R37, R33.reuse, R25, R14 ;  /* 0x0000001921257223 */ /* 0x040fe2000000000e */
[----:B------:R-:W2:Y:S01]  /*0e30*/  LDS.128 R28, [R3+0x60] ;  /* 0x00006000031c7984 */ /* 0x000ea20000000c00 */
[----:B------:R-:W-:Y:S01]  /*0e40*/  FFMA R11, R24, R33, R11 ;  /* 0x00000021180b7223 */ /* 0x000fe2000000000b */
[C---:B------:R-:W-:Y:S01]  /*0e50*/  FFMA R61, R33.reuse, R26, R61 ;  /* 0x0000001a213d7223 */ /* 0x040fe2000000003d */
[C---:B0-----:R-:W-:Y:S01]  /*0e60*/  FFMA R15, R40.reuse, R24, R15 ;  /* 0x00000018280f7223 */ /* 0x041fe2000000000f */
[C---:B------:R-:W-:Y:S01]  /*0e70*/  FFMA R44, R40.reuse, R25, R44 ;  /* 0x00000019282c7223 */ /* 0x040fe2000000002c */
[-C--:B------:R-:W-:Y:S01]  /*0e80*/  FFMA R14, R33, R27.reuse, R22 ;  /* 0x0000001b210e7223 */ /* 0x080fe20000000016 */
[C---:B------:R-:W-:Y:S01]  /*0e90*/  FFMA R9, R40.reuse, R26, R9 ;  /* 0x0000001a28097223 */ /* 0x040fe20000000009 */
[----:B------:R-:W-:Y:S01]  /*0ea0*/  FFMA R40, R40, R27, R10 ;  /* 0x0000001b28287223 */ /* 0x000fe2000000000a */
[C---:B------:R-:W-:Y:S01]  /*0eb0*/  FFMA R46, R23.reuse, R25, R36 ;  /* 0x00000019172e7223 */ /* 0x040fe20000000024 */
[----:B------:R-:W-:-:S02]  /*0ec0*/  FFMA R32, R23, R27, R20 ;  /* 0x0000001b17207223 */ /* 0x000fc40000000014 */
[----:B------:R-:W0:Y:S04]  /*0ed0*/  LDS.128 R20, [R4+0x800] ;  /* 0x0008000004147984 */ /* 0x000e280000000c00 */
[----:B------:R-:W3:Y:S01]  /*0ee0*/  LDS.128 R24, [R4+0x900] ;  /* 0x0009000004187984 */ /* 0x000ee20000000c00 */
[C---:B-1----:R-:W-:Y:S01]  /*0ef0*/  FFMA R33, R16.reuse, R41, R15 ;  /* 0x0000002910217223 */ /* 0x042fe2000000000f */
[----:B------:R-:W-:Y:S01]  /*0f00*/  FFMA R15, R41, R17, R44 ;  /* 0x00000011290f7223 */ /* 0x000fe2000000002c */
[----:B------:R-:W-:Y:S01]  /*0f10*/  FFMA R59, R16, R39, R59 ;  /* 0x00000027103b7223 */ /* 0x000fe2000000003b */
[C---:B------:R-:W-:Y:S01]  /*0f20*/  FFMA R58, R39.reuse, R17, R58 ;  /* 0x00000011273a7223 */ /* 0x040fe2000000003a */
[C---:B------:R-:W-:Y:S01]  /*0f30*/  FFMA R57, R39.reuse, R18, R57 ;  /* 0x0000001227397223 */ /* 0x040fe20000000039 */
[----:B------:R-:W-:Y:S01]  /*0f40*/  FFMA R10, R39, R19, R38 ;  /* 0x00000013270a7223 */ /* 0x000fe20000000026 */
[----:B------:R-:W-:-:S02]  /*0f50*/  FFMA R44, R34, R17, R37 ;  /* 0x00000011222c7223 */ /* 0x000fc40000000025 */
[----:B------:R-:W1:Y:S01]  /*0f60*/  LDS.128 R36, [R3+0x20] ;  /* 0x0000200003247984 */ /* 0x000e620000000c00 */
[----:B------:R-:W-:Y:S01]  /*0f70*/  FFMA R11, R16, R34, R11 ;  /* 0x00000022100b7223 */ /* 0x000fe2000000000b */
[C---:B------:R-:W-:Y:S01]  /*0f80*/  FFMA R61, R34.reuse, R18, R61 ;  /* 0x00000012223d7223 */ /* 0x040fe2000000003d */
[----:B------:R-:W-:Y:S01]  /*0f90*/  FFMA R14, R34, R19, R14 ;  /* 0x00000013220e7223 */ /* 0x000fe2000000000e */
[C---:B--2---:R-:W-:Y:S01]  /*0fa0*/  FFMA R47, R28.reuse, R16, R47 ;  /* 0x000000101c2f7223 */ /* 0x044fe2000000002f */
[C---:B------:R-:W-:Y:S01]  /*0fb0*/  FFMA R46, R28.reuse, R17, R46 ;  /* 0x000000111c2e7223 */ /* 0x040fe2000000002e */
[CC--:B------:R-:W-:Y:S01]  /*0fc0*/  FFMA R45, R28.reuse, R18.reuse, R45 ;  /* 0x000000121c2d7223 */ /* 0x0c0fe2000000002d */
[-C--:B------:R-:W-:Y:S01]  /*0fd0*/  FFMA R28, R28, R19.reuse, R32 ;  /* 0x000000131c1c7223 */ /* 0x080fe20000000020 */
[C---:B------:R-:W-:Y:S01]  /*0fe0*/  FFMA R9, R41.reuse, R18, R9 ;  /* 0x0000001229097223 */ /* 0x040fe20000000009 */
[----:B------:R-:W-:Y:S02]  /*0ff0*/  FFMA R40, R41, R19, R40 ;  /* 0x0000001329287223 */ /* 0x000fe40000000028 */
[----:B------:R-:W2:Y:S01]  /*1000*/  LDS.128 R16, [R3+0xf0] ;  /* 0x0000f00003107984 */ /* 0x000ea20000000c00 */
[C---:B0-----:R-:W-:Y:S01]  /*1010*/  FFMA R47, R20.reuse, R29, R47 ;  /* 0x0000001d142f7223 */ /* 0x041fe2000000002f */
[C---:B------:R-:W-:Y:S01]  /*1020*/  FFMA R41, R29.reuse, R21, R46 ;  /* 0x000000151d297223 */ /* 0x040fe2000000002e */
[C---:B------:R-:W-:Y:S01]  /*1030*/  FFMA R45, R29.reuse, R22, R45 ;  /* 0x000000161d2d7223 */ /* 0x040fe2000000002d */
[----:B------:R-:W-:Y:S01]  /*1040*/  FFMA R28, R29, R23, R28 ;  /* 0x000000171d1c7223 */ /* 0x000fe2000000001c */
[C---:B------:R-:W-:Y:S01]  /*1050*/  FFMA R29, R20.reuse, R42, R33 ;  /* 0x0000002a141d7223 */ /* 0x040fe20000000021 */
[----:B------:R-:W-:Y:S01]  /*1060*/  FFMA R11, R20, R35, R11 ;  /* 0x00000023140b7223 */ /* 0x000fe2000000000b */
[C---:B------:R-:W-:Y:S01]  /*1070*/  FFMA R44, R35.reuse, R21, R44 ;  /* 0x00000015232c7223 */ /* 0x040fe2000000002c */
[CC--:B------:R-:W-:Y:S01]  /*1080*/  FFMA R61, R35.reuse, R22.reuse, R61 ;  /* 0x00000016233d7223 */ /* 0x0c0fe2000000003d */
[----:B------:R-:W-:Y:S01]  /*1090*/  FFMA R14, R35, R23, R14 ;  /* 0x00000017230e7223 */ /* 0x000fe2000000000e */
[C---:B------:R-:W-:Y:S01]  /*10a0*/  FFMA R46, R42.reuse, R21, R15 ;  /* 0x000000152a2e7223 */ /* 0x040fe2000000000f */
[C---:B------:R-:W-:Y:S01]  /*10b0*/  FFMA R9, R42.reuse, R22, R9 ;  /* 0x000000162a097223 */ /* 0x040fe20000000009 */
[----:B------:R-:W-:Y:S01]  /*10c0*/  FFMA R40, R42, R23, R40 ;  /* 0x000000172a287223 */ /* 0x000fe20000000028 */
[----:B------:R-:W0:Y:S01]  /*10d0*/  LDS.128 R32, [R4+0xa00] ;  /* 0x000a000004207984 */ /* 0x000e220000000c00 */
[----:B---3--:R-:W-:Y:S01]  /*10e0*/  FFMA R15, R24, R43, R29 ;  /* 0x0000002b180f7223 */ /* 0x008fe2000000001d */
[----:B------:R-:W-:Y:S01]  /*10f0*/  FFMA R46, R43, R25, R46 ;  /* 0x000000192b2e7223 */ /* 0x000fe2000000002e */
[C---:B-1----:R-:W-:Y:S01]  /*1100*/  FFMA R59, R36.reuse, R20, R59 ;  /* 0x00000014243b7223 */ /* 0x042fe2000000003b */
[C---:B------:R-:W-:Y:S01]  /*1110*/  FFMA R58, R36.reuse, R21, R58 ;  /* 0x00000015243a7223 */ /* 0x040fe2000000003a */
[C---:B------:R-:W-:Y:S01]  /*1120*/  FFMA R57, R36.reuse, R22, R57 ;  /* 0x0000001624397223 */ /* 0x040fe20000000039 */
[----:B------:R-:W-:Y:S01]  /*1130*/  FFMA R10, R36, R23, R10 ;  /* 0x00000017240a7223 */ /* 0x000fe2000000000a */
[----:B------:R-:W-:Y:S01]  /*1140*/  FFMA R36, R24, R37, R59 ;  /* 0x0000002518247223 */ /* 0x000fe2000000003b */
[----:B------:R-:W1:Y:S01]  /*1150*/  LDS.128 R20, [R3+0xb0] ;  /* 0x0000b00003147984 */ /* 0x000e620000000c00 */
[C---:B------:R-:W-:Y:S01]  /*1160*/  FFMA R59, R37.reuse, R25, R58 ;  /* 0x00000019253b7223 */ /* 0x040fe2000000003a */
[----:B------:R-:W-:Y:S01]  /*1170*/  FFMA R58, R37, R27, R10 ;  /* 0x0000001b253a7223 */ /* 0x000fe2000000000a */
[----:B------:R-:W-:Y:S01]  /*1180*/  FFMA R10, R30, R25, R41 ;  /* 0x000000191e0a7223 */ /* 0x000fe20000000029 */
[C---:B------:R-:W-:Y:S01]  /*1190*/  FFMA R9, R43.reuse, R26, R9 ;  /* 0x0000001a2b097223 */ /* 0x040fe20000000009 */
[----:B------:R-:W-:-:S02]  /*11a0*/  FFMA R60, R43, R27, R40 ;  /* 0x0000001b2b3c7223 */ /* 0x000fc40000000028 */
[----:B------:R-:W3:Y:S01]  /*11b0*/  LDS.128 R40, [R4+0xb00] ;  /* 0x000b000004287984 */ /* 0x000ee20000000c00 */
[----:B--2---:R-:W-:Y:S01]  /*11c0*/  FFMA R44, R16, R25, R44 ;  /* 0x00000019102c7223 */ /* 0x004fe2000000002c */
[----:B------:R-:W-:Y:S01]  /*11d0*/  FFMA R47, R24, R30, R47 ;  /* 0x0000001e182f7223 */ /* 0x000fe2000000002f */
[CC--:B------:R-:W-:Y:S01]  /*11e0*/  FFMA R45, R30.reuse, R26.reuse, R45 ;  /* 0x0000001a1e2d7223 */ /* 0x0c0fe2000000002d */
[-C--:B------:R-:W-:Y:S01]  /*11f0*/  FFMA R28, R30, R27.reuse, R28 ;  /* 0x0000001b1e1c7223 */ /* 0x080fe2000000001c */
[----:B------:R-:W-:Y:S01]  /*1200*/  FFMA R57, R37, R26, R57 ;  /* 0x0000001a25397223 */ /* 0x000fe20000000039 */
[C---:B------:R-:W-:Y:S01]  /*1210*/  FFMA R11, R16.reuse, R24, R11 ;  /* 0x00000018100b7223 */ /* 0x040fe2000000000b */
[C---:B------:R-:W-:Y:S01]  /*1220*/  FFMA R61, R16.reuse, R26, R61 ;  /* 0x0000001a103d7223 */ /* 0x040fe2000000003d */
[----:B------:R-:W-:Y:S02]  /*1230*/  FFMA R30, R16, R27, R14 ;  /* 0x0000001b101e7223 */ /* 0x000fe4000000000e */
[----:B------:R-:W2:Y:S01]  /*1240*/  LDS.128 R24, [R3+0x70] ;  /* 0x0000700003187984 */ /* 0x000ea20000000c00 */
[-C--:B0-----:R-:W-:Y:S01]  /*1250*/  FFMA R16, R38, R33.reuse, R59 ;  /* 0x0000002126107223 */ /* 0x081fe2000000003b */
[-C--:B------:R-:W-:Y:S01]  /*1260*/  FFMA R10, R31, R33.reuse, R10 ;  /* 0x000000211f0a7223 */ /* 0x080fe2000000000a */
[----:B------:R-:W-:Y:S01]  /*1270*/  FFMA R59, R17, R33, R44 ;  /* 0x00000021113b7223 */ /* 0x000fe2000000002c */
[C---:B------:R-:W-:Y:S01]  /*1280*/  FFMA R37, R32.reuse, R38, R36 ;  /* 0x0000002620257223 */ /* 0x040fe20000000024 */
[----:B------:R-:W-:Y:S01]  /*1290*/  FFMA R47, R32, R31, R47 ;  /* 0x0000001f202f7223 */ /* 0x000fe2000000002f */
[CC--:B------:R-:W-:Y:S01]  /*12a0*/  FFMA R45, R31.reuse, R34.reuse, R45 ;  /* 0x000000221f2d7223 */ /* 0x0c0fe2000000002d */
[-C--:B------:R-:W-:Y:S01]  /*12b0*/  FFMA R14, R31, R35.reuse, R28 ;  /* 0x000000231f0e7223 */ /* 0x080fe2000000001c */
[C---:B------:R-:W-:Y:S01]  /*12c0*/  FFMA R36, R17.reuse, R35, R30 ;  /* 0x0000002311247223 */ /* 0x040fe2000000001e */
[----:B------:R-:W-:Y:S01]  /*12d0*/  FFMA R57, R38, R34, R57 ;  /* 0x0000002226397223 */ /* 0x000fe20000000039 */
[----:B------:R-:W0:Y:S01]  /*12e0*/  LDS.128 R28, [R4+0xc00] ;  /* 0x000c0000041c7984 */ /* 0x000e220000000c00 */
[C---:B-1----:R-:W-:Y:S01]  /*12f0*/  FFMA R46, R20.reuse, R33, R46 ;  /* 0x00000021142e7223 */ /* 0x042fe2000000002e */
[C---:B------:R-:W-:Y:S01]  /*1300*/  FFMA R15, R20.reuse, R32, R15 ;  /* 0x00000020140f7223 */ /* 0x040fe2000000000f */
[-C--:B------:R-:W-:Y:S01]  /*1310*/  FFMA R33, R20, R34.reuse, R9 ;  /* 0x0000002214217223 */ /* 0x080fe20000000009 */
[----:B------:R-:W-:Y:S01]  /*1320*/  FFMA R58, R38, R35, R58 ;  /* 0x00000023263a7223 */ /* 0x000fe2000000003a */
[----:B------:R-:W-:Y:S01]  /*1330*/  FFMA R11, R32, R17, R11 ;  /* 0x00000011200b7223 */ /* 0x000fe2000000000b */
[----:B------:R-:W-:Y:S01]  /*1340*/  FFMA R61, R17, R34, R61 ;  /* 0x00000022113d7223 */ /* 0x000fe2000000003d */
[----:B------:R-:W-:Y:S01]  /*1350*/  FFMA R60, R20, R35, R60 ;  /* 0x00000023143c7223 */ /* 0x000fe2000000003c */
[----:B---3--:R-:W-:Y:S01]  /*1360*/  FFMA R44, R40, R21, R15 ;  /* 0x00000015282c7223 */ /* 0x008fe2000000000f */
[----:B------:R-:W-:-:S02]  /*1370*/  FFMA R15, R21, R42, R33 ;  /* 0x0000002a150f7223 */ /* 0x000fc40000000021 */
[----:B------:R-:W1:Y:S01]  /*1380*/  LDS.128 R32, [R3+0x30] ;  /* 0x0000300003207984 */ /* 0x000e620000000c00 */
[----:B------:R-:W-:Y:S01]  /*1390*/  FFMA R11, R40, R18, R11 ;  /* 0x00000012280b7223 */ /* 0x000fe2000000000b */
[C---:B------:R-:W-:Y:S01]  /*13a0*/  FFMA R20, R18.reuse, R41, R59 ;  /* 0x0000002912147223 */ /* 0x040fe2000000003b */
[-C--:B------:R-:W-:Y:S01]  /*13b0*/  FFMA R61, R18, R42.reuse, R61 ;  /* 0x0000002a123d7223 */ /* 0x080fe2000000003d */
[----:B------:R-:W-:Y:S01]  /*13c0*/  FFMA R9, R40, R39, R37 ;  /* 0x0000002728097223 */ /* 0x000fe20000000025 */
[C---:B------:R-:W-:Y:S01]  /*13d0*/  FFMA R16, R39.reuse, R41, R16 ;  /* 0x0000002927107223 */ /* 0x040fe20000000010 */
[C---:B------:R-:W-:Y:S01]  /*13e0*/  FFMA R57, R39.reuse, R42, R57 ;  /* 0x0000002a27397223 */ /* 0x040fe20000000039 */
[-C--:B------:R-:W-:Y:S01]  /*13f0*/  FFMA R58, R39, R43.reuse, R58 ;  /* 0x0000002b273a7223 */ /* 0x080fe2000000003a */
[----:B------:R-:W-:Y:S02]  /*1400*/  FFMA R18, R18, R43, R36 ;  /* 0x0000002b12127223 */ /* 0x000fe40000000024 */
[----:B------:R-:W3:Y:S01]  /*1410*/  LDS.128 R36, [R4+0xd00] ;  /* 0x000d000004247984 */ /* 0x000ee20000000c00 */
[C---:B------:R-:W-:Y:S01]  /*1420*/  FFMA R17, R21.reuse, R41, R46 ;  /* 0x0000002915117223 */ /* 0x040fe2000000002e */
[C---:B--2---:R-:W-:Y:S01]  /*1430*/  FFMA R47, R24.reuse, R40, R47 ;  /* 0x00000028182f7223 */ /* 0x044fe2000000002f */
[----:B------:R-:W-:Y:S01]  /*1440*/  FFMA R46, R21, R43, R60 ;  /* 0x0000002b152e7223 */ /* 0x000fe2000000003c */
[C---:B------:R-:W-:Y:S01]  /*1450*/  FFMA R40, R24.reuse, R41, R10 ;  /* 0x0000002918287223 */ /* 0x040fe2000000000a */
[C---:B------:R-:W-:Y:S01]  /*1460*/  FFMA R21, R24.reuse, R42, R45 ;  /* 0x0000002a18157223 */ /* 0x040fe2000000002d */
[----:B------:R-:W-:Y:S01]  /*1470*/  FFMA R14, R24, R43, R14 ;  /* 0x0000002b180e7223 */ /* 0x000fe2000000000e */
[C---:B0-----:R-:W-:Y:S01]  /*1480*/  FFMA R10, R28.reuse, R25, R47 ;  /* 0x000000191c0a7223 */ /* 0x041fe2000000002f */
[C---:B------:R-:W-:Y:S01]  /*1490*/  FFMA R59, R25.reuse, R29, R40 ;  /* 0x0000001d193b7223 */ /* 0x040fe20000000028 */
[C---:B------:R-:W-:Y:S01]  /*14a0*/  FFMA R21, R25.reuse, R30, R21 ;  /* 0x0000001e19157223 */ /* 0x040fe20000000015 */
[----:B------:R-:W-:Y:S01]  /*14b0*/  FFMA R14, R25, R31, R14 ;  /* 0x0000001f190e7223 */ /* 0x000fe2000000000e */
[----:B------:R-:W0:Y:S01]  /*14c0*/  LDS.128 R40, [R3+0x100] ;  /* 0x0001000003287984 */ /* 0x000e220000000c00 */
[----:B------:R-:W-:Y:S01]  /*14d0*/  FFMA R25, R28, R22, R44 ;  /* 0x000000161c197223 */ /* 0x000fe2000000002c */
[C---:B------:R-:W-:Y:S01]  /*14e0*/  FFMA R24, R22.reuse, R29, R17 ;  /* 0x0000001d16187223 */ /* 0x040fe20000000011 */
[C---:B------:R-:W-:Y:S01]  /*14f0*/  FFMA R15, R22.reuse, R30, R15 ;  /* 0x0000001e160f7223 */ /* 0x040fe2000000000f */
[----:B------:R-:W-:-:S02]  /*1500*/  FFMA R22, R22, R31, R46 ;  /* 0x0000001f16167223 */ /* 0x000fc4000000002e */
[----:B------:R-:W2:Y:S01]  /*1510*/  LDS.128 R44, [R4+0xe00] ;  /* 0x000e0000042c7984 */ /* 0x000ea20000000c00 */
[----:B------:R-:W-:Y:S01]  /*1520*/  FFMA R11, R28, R19, R11 ;  /* 0x000000131c0b7223 */ /* 0x000fe2000000000b */
[C---:B-1----:R-:W-:Y:S01]  /*1530*/  FFMA R16, R32.reuse, R29, R16 ;  /* 0x0000001d20107223 */ /* 0x042fe20000000010 */
[C---:B------:R-:W-:Y:S01]  /*1540*/  FFMA R9, R32.reuse, R28, R9 ;  /* 0x0000001c20097223 */ /* 0x040fe20000000009 */
[CC--:B------:R-:W-:Y:S01]  /*1550*/  FFMA R60, R19.reuse, R31.reuse, R18 ;  /* 0x0000001f133c7223 */ /* 0x0c0fe20000000012 */
[----:B------:R-:W-:Y:S01]  /*1560*/  FFMA R28, R32, R31, R58 ;  /* 0x0000001f201c7223 */ /* 0x000fe2000000003a */
[C---:B------:R-:W-:Y:S01]  /*1570*/  FFMA R20, R19.reuse, R29, R20 ;  /* 0x0000001d13147223 */ /* 0x040fe20000000014 */
[----:B------:R-:W-:Y:S01]  /*1580*/  FFMA R61, R19, R30, R61 ;  /* 0x0000001e133d7223 */ /* 0x000fe2000000003d */
[----:B---3--:R-:W-:Y:S02]  /*1590*/  FFMA R31, R33, R37, R16 ;  /* 0x00000025211f7223 */ /* 0x008fe40000000010 */
[----:B------:R-:W1:Y:S01]  /*15a0*/  LDS.128 R16, [R4+0xf00] ;  /* 0x000f000004107984 */ /* 0x000e620000000c00 */
[----:B------:R-:W-:-:S04]  /*15b0*/  UIADD3 UR4, UPT, UPT, UR4, 0xf, URZ ;  /* 0x0000000f04047890 */ /* 0x000fc8000fffe0ff */
[----:B------:R-:W-:Y:S01]  /*15c0*/  USHF.R.U32.HI UR4, URZ, 0x4, UR4 ;  /* 0x00000004ff047899 */ /* 0x000fe20008011604 */
[----:B------:R-:W-:-:S03]  /*15d0*/  FFMA R57, R32, R30, R57 ;  /* 0x0000001e20397223 */ /* 0x000fc60000000039 */
[----:B------:R-:W-:Y:S01]  /*15e0*/  UIADD3 UR4, UPT, UPT, -UR4, 0x1, URZ ;  /* 0x0000000104047890 */ /* 0x000fe2000fffe1ff */
[C---:B------:R-:W-:Y:S01]  /*15f0*/  FFMA R29, R36.reuse, R33, R9 ;  /* 0x00000021241d7223 */ /* 0x040fe20000000009 */
[C---:B------:R-:W-:Y:S01]  /*1600*/  FFMA R9, R33.reuse, R38, R57 ;  /* 0x0000002621097223 */ /* 0x040fe20000000039 */
[----:B------:R-:W-:Y:S01]  /*1610*/  FFMA R28, R33, R39, R28 ;  /* 0x00000027211c7223 */ /* 0x000fe2000000001c */
[----:B------:R-:W-:Y:S01]  /*1620*/  UISETP.NE.AND UP0, UPT, UR4, URZ, UPT ;  /* 0x000000ff0400728c */ /* 0x000fe2000bf05270 */
[----:B------:R-:W-:Y:S01]  /*1630*/  FFMA R33, R36, R26, R10 ;  /* 0x0000001a24217223 */ /* 0x000fe2000000000a */
[CC--:B------:R-:W-:Y:S01]  /*1640*/  FFMA R10, R26.reuse, R37.reuse, R59 ;  /* 0x000000251a0a7223 */ /* 0x0c0fe2000000003b */
[C---:B------:R-:W-:Y:S01]  /*1650*/  FFMA R57, R23.reuse, R37, R24 ;  /* 0x0000002517397223 */ /* 0x040fe20000000018 */
[CC--:B------:R-:W-:Y:S01]  /*1660*/  FFMA R21, R26.reuse, R38.reuse, R21 ;  /* 0x000000261a157223 */ /* 0x0c0fe20000000015 */
[----:B------:R-:W-:Y:S01]  /*1670*/  FFMA R14, R26, R39, R14 ;  /* 0x000000271a0e7223 */ /* 0x000fe2000000000e */
[----:B------:R-:W-:Y:S01]  /*1680*/  FFMA R25, R36, R23, R25 ;  /* 0x0000001724197223 */ /* 0x000fe20000000019 */
[C---:B------:R-:W-:Y:S01]  /*1690*/  FFMA R15, R23.reuse, R38, R15 ;  /* 0x00000026170f7223 */ /* 0x040fe2000000000f */
[----:B------:R-:W-:Y:S01]  /*16a0*/  FFMA R22, R23, R39, R22 ;  /* 0x0000002717167223 */ /* 0x000fe20000000016 */
[C---:B0-----:R-:W-:Y:S01]  /*16b0*/  FFMA R11, R40.reuse, R36, R11 ;  /* 0x00000024280b7223 */ /* 0x041fe2000000000b */
[C---:B------:R-:W-:Y:S01]  /*16c0*/  FFMA R20, R40.reuse, R37, R20 ;  /* 0x0000002528147223 */ /* 0x040fe20000000014 */
[C---:B------:R-:W-:Y:S01]  /*16d0*/  FFMA R61, R40.reuse, R38, R61 ;  /* 0x00000026283d7223 */ /* 0x040fe2000000003d */
[----:B------:R-:W-:Y:S01]  /*16e0*/  FFMA R60, R40, R39, R60 ;  /* 0x00000027283c7223 */ /* 0x000fe2000000003c */
[----:B--2---:R-:W-:Y:S01]  /*16f0*/  FFMA R29, R44, R34, R29 ;  /* 0x000000222c1d7223 */ /* 0x004fe2000000001d */
[C---:B------:R-:W-:Y:S01]  /*1700*/  FFMA R24, R34.reuse, R45, R31 ;  /* 0x0000002d22187223 */ /* 0x040fe2000000001f */
[CC--:B------:R-:W-:Y:S01]  /*1710*/  FFMA R9, R34.reuse, R46.reuse, R9 ;  /* 0x0000002e22097223 */ /* 0x0c0fe20000000009 */
[----:B------:R-:W-:Y:S01]  /*1720*/  FFMA R28, R34, R47, R28 ;  /* 0x0000002f221c7223 */ /* 0x000fe2000000001c */
[----:B------:R-:W-:Y:S01]  /*1730*/  FFMA R33, R44, R27, R33 ;  /* 0x0000001b2c217223 */ /* 0x000fe20000000021 */
[CC--:B------:R-:W-:Y:S01]  /*1740*/  FFMA R23, R27.reuse, R45.reuse, R10 ;  /* 0x0000002d1b177223 */ /* 0x0c0fe2000000000a */
[----:B------:R-:W-:Y:S01]  /*1750*/  FFMA R34, R12, R45, R57 ;  /* 0x0000002d0c227223 */ /* 0x000fe20000000039 */
[C---:B------:R-:W-:Y:S01]  /*1760*/  FFMA R21, R27.reuse, R46, R21 ;  /* 0x0000002e1b157223 */ /* 0x040fe20000000015 */
[-C--:B------:R-:W-:Y:S01]  /*1770*/  FFMA R14, R27, R47.reuse, R14 ;  /* 0x0000002f1b0e7223 */ /* 0x080fe2000000000e */
[----:B------:R-:W-:Y:S01]  /*1780*/  FFMA R31, R44, R12, R25 ;  /* 0x0000000c2c1f7223 */ /* 0x000fe20000000019 */
[CC--:B------:R-:W-:Y:S01]  /*1790*/  FFMA R15, R12.reuse, R46.reuse, R15 ;  /* 0x0000002e0c0f7223 */ /* 0x0c0fe2000000000f */
[----:B------:R-:W-:Y:S01]  /*17a0*/  FFMA R22, R12, R47, R22 ;  /* 0x0000002f0c167223 */ /* 0x000fe20000000016 */
[----:B------:R-:W-:Y:S01]  /*17b0*/  FFMA R11, R44, R41, R11 ;  /* 0x000000292c0b7223 */ /* 0x000fe2000000000b */
[C---:B------:R-:W-:Y:S01]  /*17c0*/  FFMA R45, R41.reuse, R45, R20 ;  /* 0x0000002d292d7223 */ /* 0x040fe20000000014 */
[C---:B------:R-:W-:Y:S01]  /*17d0*/  FFMA R61, R41.reuse, R46, R61 ;  /* 0x0000002e293d7223 */ /* 0x040fe2000000003d */
[----:B------:R-:W-:Y:S01]  /*17e0*/  FFMA R60, R41, R47, R60 ;  /* 0x0000002f293c7223 */ /* 0x000fe2000000003c */
[C---:B-1----:R-:W-:Y:S01]  /*17f0*/  FFMA R25, R16.reuse, R35, R29 ;  /* 0x0000002310197223 */ /* 0x042fe2000000001d */
[C---:B------:R-:W-:Y:S01]  /*1800*/  FFMA R24, R35.reuse, R17, R24 ;  /* 0x0000001123187223 */ /* 0x040fe20000000018 */
[C---:B------:R-:W-:Y:S01]  /*1810*/  FFMA R27, R35.reuse, R18, R9 ;  /* 0x00000012231b7223 */ /* 0x040fe20000000009 */
[----:B------:R-:W-:Y:S01]  /*1820*/  FFMA R26, R35, R19, R28 ;  /* 0x00000013231a7223 */ /* 0x000fe2000000001c */
[----:B------:R-:W-:Y:S01]  /*1830*/  FFMA R58, R16, R8, R33 ;  /* 0x00000008103a7223 */ /* 0x000fe20000000021 */
[C---:B------:R-:W-:Y:S01]  /*1840*/  FFMA R28, R8.reuse, R17, R23 ;  /* 0x00000011081c7223 */ /* 0x040fe20000000017 */
[CC--:B------:R-:W-:Y:S01]  /*1850*/  FFMA R29, R8.reuse, R18.reuse, R21 ;  /* 0x00000012081d7223 */ /* 0x0c0fe20000000015 */
[----:B------:R-:W-:Y:S01]  /*1860*/  FFMA R30, R8, R19, R14 ;  /* 0x00000013081e7223 */ /* 0x000fe2000000000e */
[C---:B------:R-:W-:Y:S01]  /*1870*/  FFMA R31, R16.reuse, R13, R31 ;  /* 0x0000000d101f7223 */ /* 0x040fe2000000001f */
[C---:B------:R-:W-:Y:S01]  /*1880*/  FFMA R34, R13.reuse, R17, R34 ;  /* 0x000000110d227223 */ /* 0x040fe20000000022 */
[C---:B------:R-:W-:Y:S01]  /*1890*/  FFMA R33, R13.reuse, R18, R15 ;  /* 0x000000120d217223 */ /* 0x040fe2000000000f */
[----:B------:R-:W-:Y:S01]  /*18a0*/  FFMA R46, R13, R19, R22 ;  /* 0x000000130d2e7223 */ /* 0x000fe20000000016 */
[----:B------:R-:W-:Y:S01]  /*18b0*/  FFMA R32, R16, R42, R11 ;  /* 0x0000002a10207223 */ /* 0x000fe2000000000b */
[C---:B------:R-:W-:Y:S01]  /*18c0*/  FFMA R44, R42.reuse, R17, R45 ;  /* 0x000000112a2c7223 */ /* 0x040fe2000000002d */
[C---:B------:R-:W-:Y:S01]  /*18d0*/  FFMA R35, R42.reuse, R18, R61 ;  /* 0x000000122a237223 */ /* 0x040fe2000000003d */
[----:B------:R-:W-:Y:S01]  /*18e0*/  FFMA R60, R42, R19, R60 ;  /* 0x000000132a3c7223 */ /* 0x000fe2000000003c */
[----:B------:R-:W-:Y:S06]  /*18f0*/  BAR.SYNC.DEFER_BLOCKING 0x0 ;  /* 0x0000000000007b1d */ /* 0x000fec0000010000 */
[----:B------:R-:W-:Y:S05]  /*1900*/  BRA.U !UP0, `(.L_x_0) ;  /* 0x0000001508d47547 */ /* 0x000fea000b800000 */
[----:B------:R-:W-:Y:S01]  /*1910*/  IADD3 R56, PT, PT, R56, 0x10, RZ ;  /* 0x0000001038387810 */ /* 0x000fe20007ffe0ff */
[----:B------:R-:W0:Y:S01]  /*1920*/  LDCU UR8, c[0x0][0x3a0] ;  /* 0x00007400ff0877ac */ /* 0x000e220008000800 */
[----:B------:R-:W-:Y:S02]  /*1930*/  IADD3 R55, PT, PT, R55, 0x10, RZ ;  /* 0x0000001037377810 */ /* 0x000fe40007ffe0ff */
[----:B------:R-:W-:Y:S01]  /*1940*/  IADD3 R54, PT, PT, R54, 0x10, RZ ;  /* 0x0000001036367810 */ /* 0x000fe20007ffe0ff */
[----:B------:R-:W1:Y:S01]  /*1950*/  LDCU UR9, c[0x0][0x398] ;  /* 0x00007300ff0977ac */ /* 0x000e620008000800 */
[----:B------:R-:W-:Y:S02]  /*1960*/  IADD3 R53, PT, PT, R53, 0x10, RZ ;  /* 0x0000001035357810 */ /* 0x000fe40007ffe0ff */
[----:B------:R-:W-:Y:S01]  /*1970*/  IADD3 R52, PT, PT, R52, 0x10, RZ ;  /* 0x0000001034347810 */ /* 0x000fe20007ffe0ff */
[----:B------:R-:W2:Y:S01]  /*1980*/  LDCU UR10, c[0x0][0x39c] ;  /* 0x00007380ff0a77ac */ /* 0x000ea20008000800 */
[----:B------:R-:W-:-:S02]  /*1990*/  IADD3 R51, PT, PT, R51, 0x10, RZ ;  /* 0x0000001033337810 */ /* 0x000fc40007ffe0ff */
[----:B------:R-:W-:Y:S02]  /*19a0*/  IADD3 R50, PT, PT, R50, 0x10, RZ ;  /* 0x0000001032327810 */ /* 0x000fe40007ffe0ff */
[----:B------:R-:W-:Y:S02]  /*19b0*/  IADD3 R49, PT, PT, R49, 0x10, RZ ;  /* 0x0000001031317810 */ /* 0x000fe40007ffe0ff */
[----:B------:R-:W-:Y:S02]  /*19c0*/  IADD3 R48, PT, PT, R48, 0x10, RZ ;  /* 0x0000001030307810 */ /* 0x000fe40007ffe0ff */
[----:B------:R-:W-:-:S07]  /*19d0*/  IADD3 R7, PT, PT, R7, 0x10, RZ ;  /* 0x0000001007077810 */ /* 0x000fce0007ffe0ff */
.L_x_1:
[----:B0-----:R-:W-:Y:S01]  /*19e0*/  ISETP.GE.AND P0, PT, R7, UR8, PT ;  /* 0x0000000807007c0c */ /* 0x001fe2000bf06270 */
[----:B------:R-:W-:Y:S01]  /*19f0*/  HFMA2 R41, -RZ, RZ, 0, 0 ;  /* 0x00000000ff297431 */ /* 0x000fe200000001ff */
[C---:B------:R-:W-:Y:S02]  /*1a00*/  IADD3 R10, PT, PT, R6.reuse, 0x1, RZ ;  /* 0x00000001060a7810 */ /* 0x040fe40007ffe0ff */
[C---:B-1----:R-:W-:Y:S02]  /*1a10*/  ISETP.GE.OR P2, PT, R6.reuse, UR9, P0 ;  /* 0x0000000906007c0c */ /* 0x042fe40008746670 */
[----:B------:R-:W-:Y:S02]  /*1a20*/  IADD3 R11, PT, PT, R6, 0x2, RZ ;  /* 0x00000002060b7810 */ /* 0x000fe40007ffe0ff */
[----:B------:R-:W-:Y:S02]  /*1a30*/  ISETP.GE.OR P6, PT, R10, UR9, P0 ;  /* 0x000000090a007c0c */ /* 0x000fe400087c6670 */
[----:B------:R-:W-:-:S02]  /*1a40*/  ISETP.GE.OR P5, PT, R11, UR9, P0 ;  /* 0x000000090b007c0c */ /* 0x000fc400087a6670 */
[----:B------:R-:W-:Y:S02]  /*1a50*/  IADD3 R10, PT, PT, R6, 0x3, RZ ;  /* 0x00000003060a7810 */ /* 0x000fe40007ffe0ff */
[----:B------:R-:W-:Y:S02]  /*1a60*/  ISETP.GE.AND P1, PT, R52, UR8, PT ;  /* 0x0000000834007c0c */ /* 0x000fe4000bf26270 */
[----:B------:R-:W-:Y:S01]  /*1a70*/  IADD3 R11, PT, PT, R5, 0x1, RZ ;  /* 0x00000001050b7810 */ /* 0x000fe20007ffe0ff */
[----:B------:R-:W0:Y:S01]  /*1a80*/  @!P2 LDC.64 R8, c[0x0][0x380] ;  /* 0x0000e000ff08ab82 */ /* 0x000e220000000a00 */
[----:B------:R-:W-:Y:S02]  /*1a90*/  ISETP.GE.OR P0, PT, R10, UR9, P0 ;  /* 0x000000090a007c0c */ /* 0x000fe40008706670 */
[----:B--2---:R-:W-:Y:S02]  /*1aa0*/  ISETP.GE.OR P3, PT, R11, UR10, P1 ;  /* 0x0000000a0b007c0c */ /* 0x004fe40008f66670 */
[----:B------:R-:W-:-:S02]  /*1ab0*/  IADD3 R10, PT, PT, R5, 0x2, RZ ;  /* 0x00000002050a7810 */ /* 0x000fc40007ffe0ff */
[C---:B------:R-:W-:Y:S01]  /*1ac0*/  IADD3 R11, PT, PT, R5.reuse, 0x3, RZ ;  /* 0x00000003050b7810 */ /* 0x040fe20007ffe0ff */
[----:B------:R-:W1:Y:S01]  /*1ad0*/  @!P6 LDC.64 R20, c[0x0][0x380] ;  /* 0x0000e000ff14eb82 */ /* 0x000e620000000a00 */
[----:B------:R-:W-:-:S07]  /*1ae0*/  ISETP.GE.OR P4, PT, R5, UR10, P1 ;  /* 0x0000000a05007c0c */ /* 0x000fce0008f86670 */
[----:B------:R-:W2:Y:S01]  /*1af0*/  @!P5 LDC.64 R18, c[0x0][0x380] ;  /* 0x0000e000ff12db82 */ /* 0x000ea20000000a00 */
[----:B0-----:R-:W-:-:S07]  /*1b00*/  @!P2 IMAD.WIDE.U32 R8, R48, 0x4, R8 ;  /* 0x000000043008a825 */ /* 0x001fce00078e0008 */
[----:B------:R-:W0:Y:S01]  /*1b10*/  @!P0 LDC.64 R16, c[0x0][0x380] ;  /* 0x0000e000ff108b82 */ /* 0x000e220000000a00 */
[----:B------:R3:W4:Y:S01]  /*1b20*/  @!P2 LDG.E R41, desc[UR6][R8.64] ;  /* 0x000000060829a981 */ /* 0x000722000c1e1900 */
[----:B------:R-:W-:Y:S01]  /*1b30*/  ISETP.GE.OR P2, PT, R10, UR10, P1 ;  /* 0x0000000a0a007c0c */ /* 0x000fe20008f46670 */
[----:B------:R-:W-:Y:S01]  /*1b40*/  HFMA2 R23, -RZ, RZ, 0, 0 ;  /* 0x00000000ff177431 */ /* 0x000fe200000001ff */
[----:B------:R-:W-:-:S04]  /*1b50*/  ISETP.GE.OR P1, PT, R11, UR10, P1 ;  /* 0x0000000a0b007c0c */ /* 0x000fc80008f26670 */
[----:B------:R-:W5:Y:S01]  /*1b60*/  @!P4 LDC.64 R14, c[0x0][0x388] ;  /* 0x0000e200ff0ecb82 */ /* 0x000f620000000a00 */
[----:B------:R-:W-:Y:S01]  /*1b70*/  HFMA2 R59, -RZ, RZ, 0, 0 ;  /* 0x00000000ff3b7431 */ /* 0x000fe200000001ff */
[----:B------:R-:W-:Y:S01]  /*1b80*/  MOV R45, RZ ;  /* 0x000000ff002d7202 */ /* 0x000fe20000000f00 */
[----:B------:R-:W-:Y:S01]  /*1b90*/  HFMA2 R61, -RZ, RZ, 0, 0 ;  /* 0x00000000ff3d7431 */ /* 0x000fe200000001ff */
[----:B------:R-:W-:Y:S01]  /*1ba0*/  MOV R47, RZ ;  /* 0x000000ff002f7202 */ /* 0x000fe20000000f00 */
[----:B-1----:R-:W-:-:S03]  /*1bb0*/  @!P6 IMAD.WIDE.U32 R20, R49, 0x4, R20 ;  /* 0x000000043114e825 */ /* 0x002fc600078e0014 */
[----:B------:R-:W1:Y:S01]  /*1bc0*/  @!P3 LDC.64 R12, c[0x0][0x388] ;  /* 0x0000e200ff0cbb82 */ /* 0x000e620000000a00 */
[----:B--2---:R-:W-:Y:S01]  /*1bd0*/  @!P5 IMAD.WIDE.U32 R18, R50, 0x4, R18 ;  /* 0x000000043212d825 */ /* 0x004fe200078e0012 */
[----:B------:R-:W-:Y:S01]  /*1be0*/  MOV R57, RZ ;  /* 0x000000ff00397202 */ /* 0x000fe20000000f00 */
[----:B------:R-:W2:Y:S01]  /*1bf0*/  @!P6 LDG.E R45, desc[UR6][R20.64] ;  /* 0x00000006142de981 */ /* 0x000ea2000c1e1900 */
[----:B------:R-:W-:-:S03]  /*1c00*/  MOV R37, RZ ;  /* 0x000000ff00257202 */ /* 0x000fc60000000f00 */
[----:B------:R-:W2:Y:S01]  /*1c10*/  @!P5 LDG.E R23, desc[UR6][R18.64] ;  /* 0x000000061217d981 */ /* 0x000ea2000c1e1900 */
[----:B------:R-:W1:Y:S08]  /*1c20*/  @!P2 LDC.64 R10, c[0x0][0x388] ;  /* 0x0000e200ff0aab82 */ /* 0x000e700000000a00 */
[----:B---3--:R-:W3:Y:S01]  /*1c30*/  @!P1 LDC.64 R8, c[0x0][0x388] ;  /* 0x0000e200ff089b82 */ /* 0x008ee20000000a00 */
[----:B0-----:R-:W-:-:S04]  /*1c40*/  @!P0 IMAD.WIDE.U32 R16, R51, 0x4, R16 ;  /* 0x0000000433108825 */ /* 0x001fc800078e0010 */
[----:B-----5:R-:W-:Y:S01]  /*1c50*/  @!P4 IMAD.WIDE R14, R53, 0x4, R14 ;  /* 0x00000004350ec825 */ /* 0x020fe200078e020e */
[----:B------:R-:W5:Y:S03]  /*1c60*/  @!P0 LDG.E R47, desc[UR6][R16.64] ;  /* 0x00000006102f8981 */ /* 0x000f66000c1e1900 */
[----:B-1----:R-:W-:Y:S01]  /*1c70*/  @!P3 IMAD.WIDE R12, R54, 0x4, R12 ;  /* 0x00000004360cb825 */ /* 0x002fe200078e020c */
[----:B------:R-:W5:Y:S04]  /*1c80*/  @!P4 LDG.E R57, desc[UR6][R14.64] ;  /* 0x000000060e39c981 */ /* 0x000f68000c1e1900 */
[----:B------:R-:W5:Y:S01]  /*1c90*/  @!P3 LDG.E R59, desc[UR6][R12.64] ;  /* 0x000000060c3bb981 */ /* 0x000f62000c1e1900 */
[----:B------:R-:W-:-:S05]  /*1ca0*/  @!P2 IMAD.WIDE R10, R55, 0x4, R10 ;  /* 0x00000004370aa825 */ /* 0x000fca00078e020a */
[----:B------:R-:W5:Y:S01]  /*1cb0*/  @!P2 LDG.E R61, desc[UR6][R10.64] ;  /* 0x000000060a3da981 */ /* 0x000f62000c1e1900 */
[----:B---3--:R-:W-:-:S05]  /*1cc0*/  @!P1 IMAD.WIDE R8, R56, 0x4, R8 ;  /* 0x0000000438089825 */ /* 0x008fca00078e0208 */
[----:B------:R-:W3:Y:S04]  /*1cd0*/  @!P1 LDG.E R37, desc[UR6][R8.64] ;  /* 0x0000000608259981 */ /* 0x000ee8000c1e1900 */
[----:B----4-:R-:W-:Y:S04]  /*1ce0*/  STS [R0], R41 ;  /* 0x0000002900007388 */ /* 0x010fe80000000800 */
[----:B--2---:R-:W-:Y:S04]  /*1cf0*/  STS [R0+0x44], R45 ;  /* 0x0000442d00007388 */ /* 0x004fe80000000800 */
[----:B------:R-:W-:Y:S04]  /*1d00*/  STS [R0+0x88], R23 ;  /* 0x0000881700007388 */ /* 0x000fe80000000800 */
[----:B-----5:R-:W-:Y:S04]  /*1d10*/  STS [R0+0xcc], R47 ;  /* 0x0000cc2f00007388 */ /* 0x020fe80000000800 */
[----:B------:R-:W-:Y:S04]  /*1d20*/  STS [R2], R57 ;  /* 0x0000003902007388 */ /* 0x000fe80000000800 */
[----:B------:R-:W-:Y:S04]  /*1d30*/  STS [R2+0x4], R59 ;  /* 0x0000043b02007388 */ /* 0x000fe80000000800 */
[----:B------:R-:W-:Y:S04]  /*1d40*/  STS [R2+0x8], R61 ;  /* 0x0000083d02007388 */ /* 0x000fe80000000800 */
[----:B---3--:R-:W-:Y:S01]  /*1d50*/  STS [R2+0xc], R37 ;  /* 0x00000c2502007388 */ /* 0x008fe20000000800 */
[----:B------:R-:W-:Y:S06]  /*1d60*/  BAR.SYNC.DEFER_BLOCKING 0x0 ;  /* 0x0000000000007b1d */ /* 0x000fec0000010000 */
[----:B------:R-:W-:Y:S04]  /*1d70*/  LDS.128 R36, [R3] ;  /* 0x0000000003247984 */ /* 0x000fe80000000c00 */
[----:B------:R-:W0:Y:S04]  /*1d80*/  LDS.128 R16, [R4] ;  /* 0x0000000004107984 */ /* 0x000e280000000c00 */
[----:B------:R-:W1:Y:S04]  /*1d90*/  LDS.128 R40, [R3+0x40] ;  /* 0x0000400003287984 */ /* 0x000e680000000c00 */
[----:B------:R-:W2:Y:S04]  /*1da0*/  LDS.128 R8, [R3+0x80] ;  /* 0x0000800003087984 */ /* 0x000ea80000000c00 */
[----:B------:R-:W3:Y:S04]  /*1db0*/  LDS.128 R12, [R3+0xc0] ;  /* 0x0000c000030c7984 */ /* 0x000ee80000000c00 */
[----:B------:R-:W4:Y:S01]  /*1dc0*/  LDS.128 R20, [R4+0x100] ;  /* 0x0001000004147984 */ /* 0x000f220000000c00 */
[C---:B0-----:R-:W-:Y:S01]  /*1dd0*/  FFMA R45, R36.reuse, R16, R25 ;  /* 0x00000010242d7223 */ /* 0x041fe20000000019 */
[C---:B------:R-:W-:Y:S01]  /*1de0*/  FFMA R47, R36.reuse, R17, R24 ;  /* 0x00000011242f7223 */ /* 0x040fe20000000018 */
[C---:B------:R-:W-:Y:S01]  /*1df0*/  FFMA R57, R36.reuse, R18, R27 ;  /* 0x0000001224397223 */ /* 0x040fe2000000001b */
[----:B------:R-:W-:-:S02]  /*1e00*/  FFMA R36, R36, R19, R26 ;  /* 0x0000001324247223 */ /* 0x000fc4000000001a */
[----:B------:R-:W0:Y:S01]  /*1e10*/  LDS.128 R24, [R3+0xd0] ;  /* 0x0000d00003187984 */ /* 0x000e220000000c00 */
[CC--:B-1----:R-:W-:Y:S01]  /*1e20*/  FFMA R59, R41.reuse, R16.reuse, R58 ;  /* 0x00000010293b7223 */ /* 0x0c2fe2000000003a */
[CC--:B------:R-:W-:Y:S01]  /*1e30*/  FFMA R61, R41.reuse, R17.reuse, R28 ;  /* 0x00000011293d7223 */ /* 0x0c0fe2000000001c */
[C---:B--2---:R-:W-:Y:S01]  /*1e40*/  FFMA R9, R10.reuse, R16, R31 ;  /* 0x000000100a097223 */ /* 0x044fe2000000001f */
[C---:B------:R-:W-:Y:S01]  /*1e50*/  FFMA R34, R10.reuse, R17, R34 ;  /* 0x000000110a227223 */ /* 0x040fe20000000022 */
[CC--:B------:R-:W-:Y:S01]  /*1e60*/  FFMA R33, R10.reuse, R18.reuse, R33 ;  /* 0x000000120a217223 */ /* 0x0c0fe20000000021 */
[C---:B------:R-:W-:Y:S01]  /*1e70*/  FFMA R40, R41.reuse, R18, R29 ;  /* 0x0000001229287223 */ /* 0x040fe2000000001d */
[-C--:B------:R-:W-:Y:S01]  /*1e80*/  FFMA R58, R41, R19.reuse, R30 ;  /* 0x00000013293a7223 */ /* 0x080fe2000000001e */
[----:B------:R-:W-:Y:S01]  /*1e90*/  FFMA R10, R10, R19, R46 ;  /* 0x000000130a0a7223 */ /* 0x000fe2000000002e */
[C---:B---3--:R-:W-:Y:S01]  /*1ea0*/  FFMA R32, R15.reuse, R16, R32 ;  /* 0x000000100f207223 */ /* 0x048fe20000000020 */
[C---:B------:R-:W-:Y:S01]  /*1eb0*/  FFMA R44, R15.reuse, R17, R44 ;  /* 0x000000110f2c7223 */ /* 0x040fe2000000002c */
[C---:B------:R-:W-:Y:S01]  /*1ec0*/  FFMA R41, R15.reuse, R18, R35 ;  /* 0x000000120f297223 */ /* 0x040fe20000000023 */
[----:B------:R-:W-:Y:S01]  /*1ed0*/  FFMA R60, R15, R19, R60 ;  /* 0x000000130f3c7223 */ /* 0x000fe2000000003c */
[----:B------:R-:W1:Y:S01]  /*1ee0*/  LDS.128 R28, [R4+0x200] ;  /* 0x00020000041c7984 */ /* 0x000e620000000c00 */
[C---:B----4-:R-:W-:Y:S01]  /*1ef0*/  FFMA R45, R20.reuse, R37, R45 ;  /* 0x00000025142d7223 */ /* 0x050fe2000000002d */
[C---:B------:R-:W-:Y:S01]  /*1f00*/  FFMA R47, R37.reuse, R21, R47 ;  /* 0x00000015252f7223 */ /* 0x040fe2000000002f */
[CC--:B------:R-:W-:Y:S01]  /*1f10*/  FFMA R57, R37.reuse, R22.reuse, R57 ;  /* 0x0000001625397223 */ /* 0x0c0fe20000000039 */
[----:B------:R-:W2:Y:S01]  /*1f20*/  LDS.128 R16, [R3+0x90] ;  /* 0x0000900003107984 */ /* 0x000ea20000000c00 */
[----:B------:R-:W-:Y:S01]  /*1f30*/  FFMA R46, R37, R23, R36 ;  /* 0x00000017252e7223 */ /* 0x000fe20000000024 */
[----:B------:R-:W-:Y:S01]  /*1f40*/  FFMA R9, R20, R11, R9 ;  /* 0x0000000b14097223 */ /* 0x000fe20000000009 */
[C---:B------:R-:W-:Y:S01]  /*1f50*/  FFMA R36, R11.reuse, R21, R34 ;  /* 0x000000150b247223 */ /* 0x040fe20000000022 */
[C---:B------:R-:W-:Y:S01]  /*1f60*/  FFMA R37, R11.reuse, R22, R33 ;  /* 0x000000160b257223 */ /* 0x040fe20000000021 */
[----:B------:R-:W-:Y:S01]  /*1f70*/  FFMA R10, R11, R23, R10 ;  /* 0x000000170b0a7223 */ /* 0x000fe2000000000a */
[----:B0-----:R-:W-:-:S02]  /*1f80*/  FFMA R11, R24, R20, R32 ;  /* 0x00000014180b7223 */ /* 0x001fc40000000020 */
[----:B------:R-:W0:Y:S01]  /*1f90*/  LDS.128 R32, [R4+0x300] ;  /* 0x0003000004207984 */ /* 0x000e220000000c00 */
[----:B------:R-:W-:Y:S01]  /*1fa0*/  FFMA R59, R20, R42, R59 ;  /* 0x0000002a143b7223 */ /* 0x000fe2000000003b */
[C---:B------:R-:W-:Y:S01]  /*1fb0*/  FFMA R14, R42.reuse, R21, R61 ;  /* 0x000000152a0e7223 */ /* 0x040fe2000000003d */
[CC--:B------:R-:W-:Y:S01]  /*1fc0*/  FFMA R15, R42.reuse, R22.reuse, R40 ;  /* 0x000000162a0f7223 */ /* 0x0c0fe20000000028 */
[----:B------:R-:W-:Y:S01]  /*1fd0*/  FFMA R58, R42, R23, R58 ;  /* 0x000000172a3a7223 */ /* 0x000fe2000000003a */
[C---:B------:R-:W-:Y:S01]  /*1fe0*/  FFMA R44, R24.reuse, R21, R44 ;  /* 0x00000015182c7223 */ /* 0x040fe2000000002c */
[C---:B------:R-:W-:Y:S01]  /*1ff0*/  FFMA R41, R24.reuse, R22, R41 ;  /* 0x0000001618297223 */ /* 0x040fe20000000029 */
[----:B------:R-:W-:Y:S02]  /*2000*/  FFMA R60, R24, R23, R60 ;  /* 0x00000017183c7223 */ /* 0x000fe4000000003c */
[----:B------:R-:W3:Y:S01]  /*2010*/  LDS.128 R20, [R3+0x50] ;  /* 0x0000500003147984 */ /* 0x000ee20000000c00 */
[----:B-1----:R-:W-:Y:S01]  /*2020*/  FFMA R45, R28, R38, R45 ;  /* 0x000000261c2d7223 */ /* 0x002fe2000000002d */
[C---:B------:R-:W-:Y:S01]  /*2030*/  FFMA R24, R38.reuse, R29, R47 ;  /* 0x0000001d26187223 */ /* 0x040fe2000000002f */
[C---:B------:R-:W-:Y:S01]  /*2040*/  FFMA R57, R38.reuse, R30, R57 ;  /* 0x0000001e26397223 */ /* 0x040fe20000000039 */
[----:B------:R-:W-:Y:S01]  /*2050*/  FFMA R46, R38, R31, R46 ;  /* 0x0000001f262e7223 */ /* 0x000fe2000000002e */
[C---:B--2---:R-:W-:Y:S01]  /*2060*/  FFMA R9, R16.reuse, R28, R9 ;  /* 0x0000001c10097223 */ /* 0x044fe20000000009 */
[C---:B------:R-:W-:Y:S01]  /*2070*/  FFMA R36, R16.reuse, R29, R36 ;  /* 0x0000001d10247223 */ /* 0x040fe20000000024 */
[-C--:B------:R-:W-:Y:S01]  /*2080*/  FFMA R37, R16, R30.reuse, R37 ;  /* 0x0000001e10257223 */ /* 0x080fe20000000025 */
[C---:B------:R-:W-:Y:S01]  /*2090*/  FFMA R59, R28.reuse, R43, R59 ;  /* 0x0000002b1c3b7223 */ /* 0x040fe2000000003b */
[C---:B------:R-:W-:Y:S01]  /*20a0*/  FFMA R14, R43.reuse, R29, R14 ;  /* 0x0000001d2b0e7223 */ /* 0x040fe2000000000e */
[CC--:B------:R-:W-:Y:S01]  /*20b0*/  FFMA R15, R43.reuse, R30.reuse, R15 ;  /* 0x0000001e2b0f7223 */ /* 0x0c0fe2000000000f */
[----:B------:R-:W-:Y:S01]  /*20c0*/  FFMA R58, R43, R31, R58 ;  /* 0x0000001f2b3a7223 */ /* 0x000fe2000000003a */
[C---:B------:R-:W-:Y:S01]  /*20d0*/  FFMA R47, R25.reuse, R29, R44 ;  /* 0x0000001d192f7223 */ /* 0x040fe2000000002c */
[C---:B------:R-:W-:Y:S01]  /*20e0*/  FFMA R61, R25.reuse, R30, R41 ;  /* 0x0000001e193d7223 */ /* 0x040fe20000000029 */
[----:B------:R-:W-:Y:S01]  /*20f0*/  FFMA R11, R28, R25, R11 ;  /* 0x000000191c0b7223 */ /* 0x000fe2000000000b */
[-C--:B------:R-:W-:Y:S01]  /*2100*/  FFMA R60, R25, R31.reuse, R60 ;  /* 0x0000001f193c7223 */ /* 0x080fe2000000003c */
[----:B------:R-:W1:Y:S01]  /*2110*/  LDS.128 R40, [R4+0x400] ;  /* 0x0004000004287984 */ /* 0x000e620000000c00 */
[----:B------:R-:W-:-:S03]  /*2120*/  FFMA R16, R16, R31, R10 ;  /* 0x0000001f10107223 */ /* 0x000fc6000000000a */
[----:B------:R-:W-:Y:S01]  /*2130*/  LDS.128 R28, [R4+0x500] ;  /* 0x00050000041c7984 */ /* 0x000fe20000000c00 */
[C---:B0-----:R-:W-:Y:S01]  /*2140*/  FFMA R44, R32.reuse, R17, R9 ;  /* 0x00000011202c7223 */ /* 0x041fe20000000009 */
[----:B------:R-:W-:Y:S01]  /*2150*/  FFMA R45, R32, R39, R45 ;  /* 0x00000027202d7223 */ /* 0x000fe2000000002d */
[C---:B------:R-:W-:Y:S01]  /*2160*/  FFMA R10, R39.reuse, R33, R24 ;  /* 0x00000021270a7223 */ /* 0x040fe20000000018 */
[CC--:B------:R-:W-:Y:S01]  /*2170*/  FFMA R57, R39.reuse, R34.reuse, R57 ;  /* 0x0000002227397223 */ /* 0x0c0fe20000000039 */
[----:B------:R-:W-:Y:S01]  /*2180*/  FFMA R46, R39, R35, R46 ;  /* 0x00000023272e7223 */ /* 0x000fe2000000002e */
[C---:B------:R-:W-:Y:S01]  /*2190*/  FFMA R25, R17.reuse, R33, R36 ;  /* 0x0000002111197223 */ /* 0x040fe20000000024 */
[C---:B------:R-:W-:Y:S02]  /*21a0*/  FFMA R9, R17.reuse, R34, R37 ;  /* 0x0000002211097223 */ /* 0x040fe40000000025 */
[----:B------:R-:W0:Y:S01]  /*21b0*/  LDS.128 R36, [R3+0x10] ;  /* 0x0000100003247984 */ /* 0x000e220000000c00 */
[----:B------:R-:W-:Y:S01]  /*21c0*/  FFMA R16, R17, R35, R16 ;  /* 0x0000002311107223 */ /* 0x000fe20000000010 */
[-C--:B------:R-:W-:Y:S01]  /*21d0*/  FFMA R24, R26, R33.reuse, R47 ;  /* 0x000000211a187223 */ /* 0x080fe2000000002f */
[C---:B---3--:R-:W-:Y:S01]  /*21e0*/  FFMA R47, R20.reuse, R32, R59 ;  /* 0x00000020142f7223 */ /* 0x048fe2000000003b */
[C---:B------:R-:W-:Y:S01]  /*21f0*/  FFMA R14, R20.reuse, R33, R14 ;  /* 0x00000021140e7223 */ /* 0x040fe2000000000e */
[C---:B------:R-:W-:Y:S01]  /*2200*/  FFMA R17, R20.reuse, R34, R15 ;  /* 0x0000002214117223 */ /* 0x040fe2000000000f */
[-C--:B------:R-:W-:Y:S01]  /*2210*/  FFMA R20, R20, R35.reuse, R58 ;  /* 0x0000002314147223 */ /* 0x080fe2000000003a */
[----:B------:R-:W-:Y:S01]  /*2220*/  FFMA R11, R32, R26, R11 ;  /* 0x0000001a200b7223 */ /* 0x000fe2000000000b */
[C---:B------:R-:W-:Y:S01]  /*2230*/  FFMA R61, R26.reuse, R34, R61 ;  /* 0x000000221a3d7223 */ /* 0x040fe2000000003d */
[----:B------:R-:W-:-:S02]  /*2240*/  FFMA R60, R26, R35, R60 ;  /* 0x000000231a3c7223 */ /* 0x000fc4000000003c */
[----:B------:R-:W2:Y:S01]  /*2250*/  LDS.128 R32, [R3+0xe0] ;  /* 0x0000e00003207984 */ /* 0x000ea20000000c00 */
[C---:B-1----:R-:W-:Y:S01]  /*2260*/  FFMA R47, R40.reuse, R21, R47 ;  /* 0x00000015282f7223 */ /* 0x042fe2000000002f */
[C---:B------:R-:W-:Y:S01]  /*2270*/  FFMA R15, R21.reuse, R41, R14 ;  /* 0x00000029150f7223 */ /* 0x040fe2000000000e */
[C---:B------:R-:W-:Y:S01]  /*2280*/  FFMA R17, R21.reuse, R42, R17 ;  /* 0x0000002a15117223 */ /* 0x040fe20000000011 */
[----:B------:R-:W-:Y:S01]  /*2290*/  FFMA R20, R21, R43, R20 ;  /* 0x0000002b15147223 */ /* 0x000fe20000000014 */
[----:B------:R-:W-:Y:S01]  /*22a0*/  FFMA R21, R40, R18, R44 ;  /* 0x0000001228157223 */ /* 0x000fe2000000002c */
[-C--:B------:R-:W-:Y:S01]  /*22b0*/  FFMA R44, R18, R41.reuse, R25 ;  /* 0x00000029122c7223 */ /* 0x080fe20000000019 */
[C---:B------:R-:W-:Y:S01]  /*22c0*/  FFMA R14, R27.reuse, R41, R24 ;  /* 0x000000291b0e7223 */ /* 0x040fe20000000018 */
[----:B------:R-:W-:Y:S01]  /*22d0*/  FFMA R11, R40, R27, R11 ;  /* 0x0000001b280b7223 */ /* 0x000fe2000000000b */
[CC--:B------:R-:W-:Y:S01]  /*22e0*/  FFMA R61, R27.reuse, R42.reuse, R61 ;  /* 0x0000002a1b3d7223 */ /* 0x0c0fe2000000003d */
[-C--:B------:R-:W-:Y:S01]  /*22f0*/  FFMA R60, R27, R43.reuse, R60 ;  /* 0x0000002b1b3c7223 */ /* 0x080fe2000000003c */
[C---:B------:R-:W-:Y:S01]  /*2300*/  FFMA R16, R18.reuse, R43, R16 ;  /* 0x0000002b12107223 */ /* 0x040fe20000000010 */
[----:B------:R-:W1:Y:S01]  /*2310*/  LDS.128 R24, [R4+0x600] ;  /* 0x0006000004187984 */ /* 0x000e620000000c00 */
[----:B------:R-:W-:Y:S01]  /*2320*/  FFMA R9, R18, R42, R9 ;  /* 0x0000002a12097223 */ /* 0x000fe20000000009 */
[C---:B0-----:R-:W-:Y:S01]  /*2330*/  FFMA R10, R36.reuse, R41, R10 ;  /* 0x00000029240a7223 */ /* 0x041fe2000000000a */
[C---:B------:R-:W-:Y:S01]  /*2340*/  FFMA R45, R36.reuse, R40, R45 ;  /* 0x00000028242d7223 */ /* 0x040fe2000000002d */
[C---:B------:R-:W-:Y:S01]  /*2350*/  FFMA R41, R36.reuse, R42, R57 ;  /* 0x0000002a24297223 */ /* 0x040fe20000000039 */
[----:B------:R-:W-:-:S02]  /*2360*/  FFMA R36, R36, R43, R46 ;  /* 0x0000002b24247223 */ /* 0x000fc4000000002e */
[----:B------:R-:W-:Y:S01]  /*2370*/  FFMA R59, R28, R37, R45 ;  /* 0x000000251c3b7223 */ /* 0x000fe2000000002d */
[CC--:B------:R-:W-:Y:S01]  /*2380*/  FFMA R45, R37.reuse, R30.reuse, R41 ;  /* 0x0000001e252d7223 */ /* 0x0c0fe20000000029 */
[C---:B------:R-:W-:Y:S01]  /*2390*/  FFMA R57, R37.reuse, R29, R10 ;  /* 0x0000001d25397223 */ /* 0x040fe2000000000a */
[----:B------:R-:W0:Y:S01]  /*23a0*/  LDS.128 R40, [R3+0xa0] ;  /* 0x0000a00003287984 */ /* 0x000e220000000c00 */
[----:B------:R-:W-:Y:S01]  /*23b0*/  FFMA R36, R37, R31, R36 ;  /* 0x0000001f25247223 */ /* 0x000fe20000000024 */
[C---:B------:R-:W-:Y:S01]  /*23c0*/  FFMA R10, R22.reuse, R29, R15 ;  /* 0x0000001d160a7223 */ /* 0x040fe2000000000f */
[-C--:B------:R-:W-:Y:S01]  /*23d0*/  FFMA R37, R22, R30.reuse, R17 ;  /* 0x0000001e16257223 */ /* 0x080fe20000000011 */
[----:B------:R-:W-:Y:S01]  /*23e0*/  FFMA R15, R28, R19, R21 ;  /* 0x000000131c0f7223 */ /* 0x000fe20000000015 */
[C---:B------:R-:W-:Y:S01]  /*23f0*/  FFMA R44, R19.reuse, R29, R44 ;  /* 0x0000001d132c7223 */ /* 0x040fe2000000002c */
[C---:B------:R-:W-:Y:S01]  /*2400*/  FFMA R9, R19.reuse, R30, R9 ;  /* 0x0000001e13097223 */ /* 0x040fe20000000009 */
[----:B------:R-:W-:-:S02]  /*2410*/  FFMA R46, R19, R31, R16 ;  /* 0x0000001f132e7223 */ /* 0x000fc40000000010 */
[----:B------:R-:W3:Y:S01]  /*2420*/  LDS.128 R16, [R4+0x700] ;  /* 0x0007000004107984 */ /* 0x000ee20000000c00 */
[C---:B--2---:R-:W-:Y:S01]  /*2430*/  FFMA R11, R32.reuse, R28, R11 ;  /* 0x0000001c200b7223 */ /* 0x044fe2000000000b */
[C---:B------:R-:W-:Y:S01]  /*2440*/  FFMA R14, R32.reuse, R29, R14 ;  /* 0x0000001d200e7223 */ /* 0x040fe2000000000e */
[C---:B------:R-:W-:Y:S01]  /*2450*/  FFMA R61, R32.reuse, R30, R61 ;  /* 0x0000001e203d7223 */ /* 0x040fe2000000003d */
[-C--:B------:R-:W-:Y:S01]  /*2460*/  FFMA R60, R32, R31.reuse, R60 ;  /* 0x0000001f203c7223 */ /* 0x080fe2000000003c */
[----:B------:R-:W-:Y:S01]  /*2470*/  FFMA R20, R22, R31, R20 ;  /* 0x0000001f16147223 */ /* 0x000fe20000000014 */
[----:B------:R-:W-:Y:S02]  /*2480*/  FFMA R47, R28, R22, R47 ;  /* 0x000000161c2f7223 */ /* 0x000fe4000000002f */
[----:B------:R-:W2:Y:S01]  /*2490*/  LDS.128 R28, [R3+0x60] ;  /* 0x00006000031c7984 */ /* 0x000ea20000000c00 */
[C---:B-1----:R-:W-:Y:S01]  /*24a0*/  FFMA R32, R38.reuse, R25, R57 ;  /* 0x0000001926207223 */ /* 0x042fe20000000039 */
[CC--:B------:R-:W-:Y:S01]  /*24b0*/  FFMA R57, R38.reuse, R26.reuse, R45 ;  /* 0x0000001a26397223 */ /* 0x0c0fe2000000002d */
[----:B------:R-:W-:Y:S01]  /*24c0*/  FFMA R45, R23, R26, R37 ;  /* 0x0000001a172d7223 */ /* 0x000fe20000000025 */
[----:B------:R-:W-:Y:S01]  /*24d0*/  FFMA R36, R38, R27, R36 ;  /* 0x0000001b26247223 */ /* 0x000fe20000000024 */
[C---:B------:R-:W-:Y:S01]  /*24e0*/  FFMA R37, R33.reuse, R25, R14 ;  /* 0x0000001921257223 */ /* 0x040fe2000000000e */
[C---:B------:R-:W-:Y:S01]  /*24f0*/  FFMA R59, R24.reuse, R38, R59 ;  /* 0x00000026183b7223 */ /* 0x040fe2000000003b */
[C---:B------:R-:W-:Y:S01]  /*2500*/  FFMA R11, R24.reuse, R33, R11 ;  /* 0x00000021180b7223 */ /* 0x040fe2000000000b */
[C---:B------:R-:W-:Y:S01]  /*2510*/  FFMA R61, R33.reuse, R26, R61 ;  /* 0x0000001a213d7223 */ /* 0x040fe2000000003d */
[----:B------:R-:W-:Y:S01]  /*2520*/  FFMA R60, R33, R27, R60 ;  /* 0x0000001b213c7223 */ /* 0x000fe2000000003c */
[C---:B------:R-:W-:Y:S01]  /*2530*/  FFMA R58, R23.reuse, R25, R10 ;  /* 0x00000019173a7223 */ /* 0x040fe2000000000a */
[----:B------:R-:W-:Y:S01]  /*2540*/  FFMA R47, R24, R23, R47 ;  /* 0x00000017182f7223 */ /* 0x000fe2000000002f */
[----:B------:R-:W-:-:S02]  /*2550*/  FFMA R10, R23, R27, R20 ;  /* 0x0000001b170a7223 */ /* 0x000fc40000000014 */
[----:B------:R-:W1:Y:S01]  /*2560*/  LDS.128 R20, [R4+0x800] ;  /* 0x0008000004147984 */ /* 0x000e620000000c00 */
[C---:B0-----:R-:W-:Y:S01]  /*2570*/  FFMA R15, R40.reuse, R24, R15 ;  /* 0x00000018280f7223 */ /* 0x041fe2000000000f */
[C---:B------:R-:W-:Y:S01]  /*2580*/  FFMA R44, R40.reuse, R25, R44 ;  /* 0x00000019282c7223 */ /* 0x040fe2000000002c */
[C---:B------:R-:W-:Y:S01]  /*2590*/  FFMA R9, R40.reuse, R26, R9 ;  /* 0x0000001a28097223 */ /* 0x040fe20000000009 */
[----:B------:R-:W-:Y:S02]  /*25a0*/  FFMA R46, R40, R27, R46 ;  /* 0x0000001b282e7223 */ /* 0x000fe4000000002e */
[----:B------:R-:W-:Y:S01]  /*25b0*/  LDS.128 R24, [R4+0x900] ;  /* 0x0009000004187984 */ /* 0x000fe20000000c00 */
[C---:B---3--:R-:W-:Y:S01]  /*25c0*/  FFMA R33, R16.reuse, R41, R15 ;  /* 0x0000002910217223 */ /* 0x048fe2000000000f */
[----:B------:R-:W-:Y:S01]  /*25d0*/  FFMA R15, R41, R17, R44 ;  /* 0x00000011290f7223 */ /* 0x000fe2000000002c */
[----:B------:R-:W-:Y:S01]  /*25e0*/  FFMA R59, R16, R39, R59 ;  /* 0x00000027103b7223 */ /* 0x000fe2000000003b */
[C---:B------:R-:W-:Y:S01]  /*25f0*/  FFMA R14, R39.reuse, R17, R32 ;  /* 0x00000011270e7223 */ /* 0x040fe20000000020 */
[C---:B------:R-:W-:Y:S01]  /*2600*/  FFMA R57, R39.reuse, R18, R57 ;  /* 0x0000001227397223 */ /* 0x040fe20000000039 */
[----:B------:R-:W-:Y:S01]  /*2610*/  FFMA R40, R39, R19, R36 ;  /* 0x0000001327287223 */ /* 0x000fe20000000024 */
[----:B------:R-:W-:-:S02]  /*2620*/  FFMA R44, R34, R17, R37 ;  /* 0x00000011222c7223 */ /* 0x000fc40000000025 */
[----:B------:R-:W0:Y:S01]  /*2630*/  LDS.128 R36, [R3+0x20] ;  /* 0x0000200003247984 */ /* 0x000e220000000c00 */
[C---:B--2---:R-:W-:Y:S01]  /*2640*/  FFMA R47, R28.reuse, R16, R47 ;  /* 0x000000101c2f7223 */ /* 0x044fe2000000002f */
[C---:B------:R-:W-:Y:S01]  /*2650*/  FFMA R58, R28.reuse, R17, R58 ;  /* 0x000000111c3a7223 */ /* 0x040fe2000000003a */
[CC--:B------:R-:W-:Y:S01]  /*2660*/  FFMA R45, R28.reuse, R18.reuse, R45 ;  /* 0x000000121c2d7223 */ /* 0x0c0fe2000000002d */
[-C--:B------:R-:W-:Y:S01]  /*2670*/  FFMA R10, R28, R19.reuse, R10 ;  /* 0x000000131c0a7223 */ /* 0x080fe2000000000a */
[C---:B------:R-:W-:Y:S01]  /*2680*/  FFMA R9, R41.reuse, R18, R9 ;  /* 0x0000001229097223 */ /* 0x040fe20000000009 */
[-C--:B------:R-:W-:Y:S01]  /*2690*/  FFMA R32, R41, R19.reuse, R46 ;  /* 0x0000001329207223 */ /* 0x080fe2000000002e */
[----:B------:R-:W-:Y:S01]  /*26a0*/  FFMA R11, R16, R34, R11 ;  /* 0x00000022100b7223 */ /* 0x000fe2000000000b */
[C---:B------:R-:W-:Y:S01]  /*26b0*/  FFMA R61, R34.reuse, R18, R61 ;  /* 0x00000012223d7223 */ /* 0x040fe2000000003d */
[----:B------:R-:W-:Y:S02]  /*26c0*/  FFMA R60, R34, R19, R60 ;  /* 0x00000013223c7223 */ /* 0x000fe4000000003c */
[----:B------:R-:W2:Y:S01]  /*26d0*/  LDS.128 R16, [R3+0xf0] ;  /* 0x0000f00003107984 */ /* 0x000ea20000000c00 */
[C---:B-1----:R-:W-:Y:S01]  /*26e0*/  FFMA R47, R20.reuse, R29, R47 ;  /* 0x0000001d142f7223 */ /* 0x042fe2000000002f */
[C---:B------:R-:W-:Y:S01]  /*26f0*/  FFMA R41, R29.reuse, R21, R58 ;  /* 0x000000151d297223 */ /* 0x040fe2000000003a */
[C---:B------:R-:W-:Y:S01]  /*2700*/  FFMA R45, R29.reuse, R22, R45 ;  /* 0x000000161d2d7223 */ /* 0x040fe2000000002d */
[----:B------:R-:W-:Y:S01]  /*2710*/  FFMA R10, R29, R23, R10 ;  /* 0x000000171d0a7223 */ /* 0x000fe2000000000a */
[----:B------:R-:W-:Y:S01]  /*2720*/  FFMA R29, R20, R42, R33 ;  /* 0x0000002a141d7223 */ /* 0x000fe20000000021 */
[C---:B------:R-:W-:Y:S01]  /*2730*/  FFMA R28, R42.reuse, R21, R15 ;  /* 0x000000152a1c7223 */ /* 0x040fe2000000000f */
[-C--:B------:R-:W-:Y:S01]  /*2740*/  FFMA R9, R42, R22.reuse, R9 ;  /* 0x000000162a097223 */ /* 0x080fe20000000009 */
[----:B------:R-:W-:Y:S01]  /*2750*/  FFMA R11, R20, R35, R11 ;  /* 0x00000023140b7223 */ /* 0x000fe2000000000b */
[----:B------:R-:W-:Y:S01]  /*2760*/  FFMA R42, R42, R23, R32 ;  /* 0x000000172a2a7223 */ /* 0x000fe20000000020 */
[C---:B------:R-:W-:Y:S01]  /*2770*/  FFMA R44, R35.reuse, R21, R44 ;  /* 0x00000015232c7223 */ /* 0x040fe2000000002c */
[C---:B------:R-:W-:Y:S01]  /*2780*/  FFMA R61, R35.reuse, R22, R61 ;  /* 0x00000016233d7223 */ /* 0x040fe2000000003d */
[----:B------:R-:W-:-:S02]  /*2790*/  FFMA R60, R35, R23, R60 ;  /* 0x00000017233c7223 */ /* 0x000fc4000000003c */
[----:B------:R-:W1:Y:S01]  /*27a0*/  LDS.128 R32, [R4+0xa00] ;  /* 0x000a000004207984 */ /* 0x000e620000000c00 */
[C---:B0-----:R-:W-:Y:S01]  /*27b0*/  FFMA R59, R36.reuse, R20, R59 ;  /* 0x00000014243b7223 */ /* 0x041fe2000000003b */
[C---:B------:R-:W-:Y:S01]  /*27c0*/  FFMA R20, R36.reuse, R21, R14 ;  /* 0x0000001524147223 */ /* 0x040fe2000000000e */
[C---:B------:R-:W-:Y:S01]  /*27d0*/  FFMA R57, R36.reuse, R22, R57 ;  /* 0x0000001624397223 */ /* 0x040fe20000000039 */
[----:B------:R-:W-:Y:S01]  /*27e0*/  FFMA R36, R36, R23, R40 ;  /* 0x0000001724247223 */ /* 0x000fe20000000028 */
[C---:B------:R-:W-:Y:S01]  /*27f0*/  FFMA R14, R24.reuse, R37, R59 ;  /* 0x00000025180e7223 */ /* 0x040fe2000000003b */
[-C--:B------:R-:W-:Y:S02]  /*2800*/  FFMA R59, R37, R25.reuse, R20 ;  /* 0x00000019253b7223 */ /* 0x080fe40000000014 */
[----:B------:R-:W0:Y:S01]  /*2810*/  LDS.128 R20, [R3+0xb0] ;  /* 0x0000b00003147984 */ /* 0x000e220000000c00 */
        /* <DEDUP_REMOVED lines=9> */
[----:B------:R-:W3:Y:S01]  /*28b0*/  LDS.128 R40, [R4+0xb00] ;  /* 0x000b000004287984 */ /* 0x000ee20000000c00 */
[----:B------:R-:W-:Y:S01]  /*28c0*/  FFMA R36, R37, R27, R36 ;  /* 0x0000001b25247223 */ /* 0x000fe20000000024 */
[C---:B--2---:R-:W-:Y:S01]  /*28d0*/  FFMA R11, R16.reuse, R24, R11 ;  /* 0x00000018100b7223 */ /* 0x044fe2000000000b */
[C---:B------:R-:W-:Y:S01]  /*28e0*/  FFMA R44, R16.reuse, R25, R44 ;  /* 0x00000019102c7223 */ /* 0x040fe2000000002c */
[C---:B------:R-:W-:Y:S01]  /*28f0*/  FFMA R61, R16.reuse, R26, R61 ;  /* 0x0000001a103d7223 */ /* 0x040fe2000000003d */
[----:B------:R-:W-:-:S02]  /*2900*/  FFMA R60, R16, R27, R60 ;  /* 0x0000001b103c7223 */ /* 0x000fc4000000003c */
[----:B------:R-:W2:Y:S01]  /*2910*/  LDS.128 R24, [R3+0x70] ;  /* 0x0000700003187984 */ /* 0x000ea20000000c00 */
[C---:B-1----:R-:W-:Y:S01]  /*2920*/  FFMA R37, R32.reuse, R38, R14 ;  /* 0x0000002620257223 */ /* 0x042fe2000000000e */
[----:B------:R-:W-:Y:S01]  /*2930*/  FFMA R47, R32, R31, R47 ;  /* 0x0000001f202f7223 */ /* 0x000fe2000000002f */
[C---:B------:R-:W-:Y:S01]  /*2940*/  FFMA R58, R31.reuse, R33, R58 ;  /* 0x000000211f3a7223 */ /* 0x040fe2000000003a */
[CC--:B------:R-:W-:Y:S01]  /*2950*/  FFMA R45, R31.reuse, R34.reuse, R45 ;  /* 0x000000221f2d7223 */ /* 0x0c0fe2000000002d */
[----:B------:R-:W-:Y:S01]  /*2960*/  FFMA R14, R31, R35, R30 ;  /* 0x000000231f0e7223 */ /* 0x000fe2000000001e */
[----:B------:R-:W-:Y:S01]  /*2970*/  FFMA R16, R38, R33, R59 ;  /* 0x0000002126107223 */ /* 0x000fe2000000003b */
[----:B------:R-:W1:Y:S01]  /*2980*/  LDS.128 R28, [R4+0xc00] ;  /* 0x000c0000041c7984 */ /* 0x000e620000000c00 */
[----:B------:R-:W-:Y:S01]  /*2990*/  FFMA R11, R32, R17, R11 ;  /* 0x00000011200b7223 */ /* 0x000fe2000000000b */
[C---:B------:R-:W-:Y:S01]  /*29a0*/  FFMA R59, R17.reuse, R33, R44 ;  /* 0x00000021113b7223 */ /* 0x040fe2000000002c */
[CC--:B------:R-:W-:Y:S01]  /*29b0*/  FFMA R61, R17.reuse, R34.reuse, R61 ;  /* 0x00000022113d7223 */ /* 0x0c0fe2000000003d */
[-C--:B------:R-:W-:Y:S01]  /*29c0*/  FFMA R60, R17, R35.reuse, R60 ;  /* 0x00000023113c7223 */ /* 0x080fe2000000003c */
[C---:B------:R-:W-:Y:S01]  /*29d0*/  FFMA R57, R38.reuse, R34, R57 ;  /* 0x0000002226397223 */ /* 0x040fe20000000039 */
[----:B------:R-:W-:Y:S01]  /*29e0*/  FFMA R36, R38, R35, R36 ;  /* 0x0000002326247223 */ /* 0x000fe20000000024 */
[C---:B0-----:R-:W-:Y:S01]  /*29f0*/  FFMA R17, R20.reuse, R32, R15 ;  /* 0x0000002014117223 */ /* 0x041fe2000000000f */
[C---:B------:R-:W-:Y:S01]  /*2a00*/  FFMA R38, R20.reuse, R33, R10 ;  /* 0x0000002114267223 */ /* 0x040fe2000000000a */
[C---:B------:R-:W-:Y:S01]  /*2a10*/  FFMA R15, R20.reuse, R34, R9 ;  /* 0x00000022140f7223 */ /* 0x040fe20000000009 */
[----:B------:R-:W-:-:S02]  /*2a20*/  FFMA R46, R20, R35, R46 ;  /* 0x00000023142e7223 */ /* 0x000fc4000000002e */
[----:B------:R-:W0:Y:S01]  /*2a30*/  LDS.128 R32, [R3+0x30] ;  /* 0x0000300003207984 */ /* 0x000e220000000c00 */
[C---:B---3--:R-:W-:Y:S01]  /*2a40*/  FFMA R44, R40.reuse, R21, R17 ;  /* 0x00000015282c7223 */ /* 0x048fe20000000011 */
[C---:B------:R-:W-:Y:S01]  /*2a50*/  FFMA R17, R21.reuse, R41, R38 ;  /* 0x0000002915117223 */ /* 0x040fe20000000026 */
[CC--:B------:R-:W-:Y:S01]  /*2a60*/  FFMA R15, R21.reuse, R42.reuse, R15 ;  /* 0x0000002a150f7223 */ /* 0x0c0fe2000000000f */
[----:B------:R-:W-:Y:S01]  /*2a70*/  FFMA R46, R21, R43, R46 ;  /* 0x0000002b152e7223 */ /* 0x000fe2000000002e */
[----:B------:R-:W-:Y:S01]  /*2a80*/  FFMA R9, R40, R39, R37 ;  /* 0x0000002728097223 */ /* 0x000fe20000000025 */
[CC--:B------:R-:W-:Y:S01]  /*2a90*/  FFMA R16, R39.reuse, R41.reuse, R16 ;  /* 0x0000002927107223 */ /* 0x0c0fe20000000010 */
[C---:B------:R-:W-:Y:S01]  /*2aa0*/  FFMA R57, R39.reuse, R42, R57 ;  /* 0x0000002a27397223 */ /* 0x040fe20000000039 */
[C---:B--2---:R-:W-:Y:S01]  /*2ab0*/  FFMA R47, R24.reuse, R40, R47 ;  /* 0x00000028182f7223 */ /* 0x044fe2000000002f */
[C---:B------:R-:W-:Y:S01]  /*2ac0*/  FFMA R58, R24.reuse, R41, R58 ;  /* 0x00000029183a7223 */ /* 0x040fe2000000003a */
[C---:B------:R-:W-:Y:S01]  /*2ad0*/  FFMA R21, R24.reuse, R42, R45 ;  /* 0x0000002a18157223 */ /* 0x040fe2000000002d */
[-C--:B------:R-:W-:Y:S01]  /*2ae0*/  FFMA R10, R39, R43.reuse, R36 ;  /* 0x0000002b270a7223 */ /* 0x080fe20000000024 */
[----:B------:R-:W-:Y:S01]  /*2af0*/  FFMA R24, R24, R43, R14 ;  /* 0x0000002b18187223 */ /* 0x000fe2000000000e */
[----:B------:R-:W2:Y:S01]  /*2b00*/  LDS.128 R36, [R4+0xd00] ;  /* 0x000d000004247984 */ /* 0x000ea20000000c00 */
[----:B------:R-:W-:Y:S01]  /*2b10*/  FFMA R20, R18, R41, R59 ;  /* 0x0000002912147223 */ /* 0x000fe2000000003b */
[----:B------:R-:W-:Y:S01]  /*2b20*/  FFMA R11, R40, R18, R11 ;  /* 0x00000012280b7223 */ /* 0x000fe2000000000b */
[C---:B------:R-:W-:Y:S01]  /*2b30*/  FFMA R61, R18.reuse, R42, R61 ;  /* 0x0000002a123d7223 */ /* 0x040fe2000000003d */
[----:B------:R-:W-:-:S02]  /*2b40*/  FFMA R60, R18, R43, R60 ;  /* 0x0000002b123c7223 */ /* 0x000fc4000000003c */
[----:B------:R-:W3:Y:S01]  /*2b50*/  LDS.128 R40, [R3+0x100] ;  /* 0x0001000003287984 */ /* 0x000ee20000000c00 */
[C---:B-1----:R-:W-:Y:S01]  /*2b60*/  FFMA R14, R28.reuse, R25, R47 ;  /* 0x000000191c0e7223 */ /* 0x042fe2000000002f */
[C---:B------:R-:W-:Y:S01]  /*2b70*/  FFMA R59, R25.reuse, R29, R58 ;  /* 0x0000001d193b7223 */ /* 0x040fe2000000003a */
[C---:B------:R-:W-:Y:S01]  /*2b80*/  FFMA R21, R25.reuse, R30, R21 ;  /* 0x0000001e19157223 */ /* 0x040fe20000000015 */
[----:B------:R-:W-:Y:S01]  /*2b90*/  FFMA R24, R25, R31, R24 ;  /* 0x0000001f19187223 */ /* 0x000fe20000000018 */
[----:B------:R-:W-:Y:S01]  /*2ba0*/  FFMA R25, R28, R22, R44 ;  /* 0x000000161c197223 */ /* 0x000fe2000000002c */
[C---:B------:R-:W-:Y:S01]  /*2bb0*/  FFMA R58, R22.reuse, R29, R17 ;  /* 0x0000001d163a7223 */ /* 0x040fe20000000011 */
[CC--:B------:R-:W-:Y:S01]  /*2bc0*/  FFMA R15, R22.reuse, R30.reuse, R15 ;  /* 0x0000001e160f7223 */ /* 0x0c0fe2000000000f */
[----:B------:R-:W-:Y:S02]  /*2bd0*/  FFMA R22, R22, R31, R46 ;  /* 0x0000001f16167223 */ /* 0x000fe4000000002e */
[----:B------:R-:W1:Y:S01]  /*2be0*/  LDS.128 R44, [R4+0xe00] ;  /* 0x000e0000042c7984 */ /* 0x000e620000000c00 */
[----:B------:R-:W-:Y:S01]  /*2bf0*/  FFMA R11, R28, R19, R11 ;  /* 0x000000131c0b7223 */ /* 0x000fe2000000000b */
[C---:B------:R-:W-:Y:S01]  /*2c00*/  FFMA R20, R19.reuse, R29, R20 ;  /* 0x0000001d13147223 */ /* 0x040fe20000000014 */
[C---:B------:R-:W-:Y:S01]  /*2c10*/  FFMA R61, R19.reuse, R30, R61 ;  /* 0x0000001e133d7223 */ /* 0x040fe2000000003d */
[----:B------:R-:W-:Y:S01]  /*2c20*/  FFMA R60, R19, R31, R60 ;  /* 0x0000001f133c7223 */ /* 0x000fe2000000003c */
[C---:B0-----:R-:W-:Y:S01]  /*2c30*/  FFMA R9, R32.reuse, R28, R9 ;  /* 0x0000001c20097223 */ /* 0x041fe20000000009 */
[----:B------:R-:W-:-:S02]  /*2c40*/  FFMA R28, R32, R29, R16 ;  /* 0x0000001d201c7223 */ /* 0x000fc40000000010 */
[----:B------:R-:W0:Y:S01]  /*2c50*/  LDS.128 R16, [R4+0xf00] ;  /* 0x000f000004107984 */ /* 0x000e220000000c00 */
[C---:B------:R-:W-:Y:S01]  /*2c60*/  FFMA R57, R32.reuse, R30, R57 ;  /* 0x0000001e20397223 */ /* 0x040fe20000000039 */
[----:B------:R-:W-:Y:S01]  /*2c70*/  FFMA R10, R32, R31, R10 ;  /* 0x0000001f200a7223 */ /* 0x000fe2000000000a */
[----:B------:R-:W-:-:S04]  /*2c80*/  UIADD3 UR4, UPT, UPT, UR4, 0x1, URZ ;  /* 0x0000000104047890 */ /* 0x000fc8000fffe0ff */
[----:B------:R-:W-:Y:S01]  /*2c90*/  UISETP.NE.AND UP0, UPT, UR4, URZ, UPT ;  /* 0x000000ff0400728c */ /* 0x000fe2000bf05270 */
[C---:B--2---:R-:W-:Y:S01]  /*2ca0*/  FFMA R29, R36.reuse, R33, R9 ;  /* 0x00000021241d7223 */ /* 0x044fe20000000009 */
[C---:B------:R-:W-:Y:S01]  /*2cb0*/  FFMA R31, R33.reuse, R37, R28 ;  /* 0x00000025211f7223 */ /* 0x040fe2000000001c */
[C---:B------:R-:W-:Y:S01]  /*2cc0*/  FFMA R9, R33.reuse, R38, R57 ;  /* 0x0000002621097223 */ /* 0x040fe20000000039 */
[----:B------:R-:W-:Y:S01]  /*2cd0*/  FFMA R10, R33, R39, R10 ;  /* 0x00000027210a7223 */ /* 0x000fe2000000000a */
        /* <DEDUP_REMOVED lines=8> */
[C---:B---3--:R-:W-:Y:S01]  /*2d60*/  FFMA R11, R40.reuse, R36, R11 ;  /* 0x00000024280b7223 */ /* 0x048fe2000000000b */
[C---:B------:R-:W-:Y:S01]  /*2d70*/  FFMA R20, R40.reuse, R37, R20 ;  /* 0x0000002528147223 */ /* 0x040fe20000000014 */
[C---:B------:R-:W-:Y:S01]  /*2d80*/  FFMA R61, R40.reuse, R38, R61 ;  /* 0x00000026283d7223 */ /* 0x040fe2000000003d */
[----:B------:R-:W-:Y:S01]  /*2d90*/  FFMA R60, R40, R39, R60 ;  /* 0x00000027283c7223 */ /* 0x000fe2000000003c */
[----:B-1----:R-:W-:Y:S01]  /*2da0*/  FFMA R29, R44, R34, R29 ;  /* 0x000000222c1d7223 */ /* 0x002fe2000000001d */
        /* <DEDUP_REMOVED lines=31> */
[----:B------:R-:W-:-:S02]  /*2fa0*/  IADD3 R52, PT, PT, R52, 0x10, RZ ;  /* 0x0000001034347810 */ /* 0x000fc40007ffe0ff */
[----:B------:R-:W-:Y:S02]  /*2fb0*/  IADD3 R7, PT, PT, R7, 0x10, RZ ;  /* 0x0000001007077810 */ /* 0x000fe40007ffe0ff */
[----:B------:R-:W-:Y:S02]  /*2fc0*/  IADD3 R48, PT, PT, R48, 0x10, RZ ;  /* 0x0000001030307810 */ /* 0x000fe40007ffe0ff */
[----:B------:R-:W-:Y:S02]  /*2fd0*/  IADD3 R49, PT, PT, R49, 0x10, RZ ;  /* 0x0000001031317810 */ /* 0x000fe40007ffe0ff */
[----:B------:R-:W-:Y:S02]  /*2fe0*/  IADD3 R50, PT, PT, R50, 0x10, RZ ;  /* 0x0000001032327810 */ /* 0x000fe40007ffe0ff */
[----:B------:R-:W-:Y:S02]  /*2ff0*/  IADD3 R53, PT, PT, R53, 0x10, RZ ;  /* 0x0000001035357810 */ /* 0x000fe40007ffe0ff */
[----:B------:R-:W-:-:S02]  /*3000*/  IADD3 R54, PT, PT, R54, 0x10, RZ ;  /* 0x0000001036367810 */ /* 0x000fc40007ffe0ff */
[----:B------:R-:W-:Y:S02]  /*3010*/  IADD3 R51, PT, PT, R51, 0x10, RZ ;  /* 0x0000001033337810 */ /* 0x000fe40007ffe0ff */
[----:B------:R-:W-:Y:S02]  /*3020*/  IADD3 R55, PT, PT, R55, 0x10, RZ ;  /* 0x0000001037377810 */ /* 0x000fe40007ffe0ff */
[----:B------:R-:W-:Y:S01]  /*3030*/  IADD3 R56, PT, PT, R56, 0x10, RZ ;  /* 0x0000001038387810 */ /* 0x000fe20007ffe0ff */
[----:B------:R-:W-:Y:S06]  /*3040*/  BAR.SYNC.DEFER_BLOCKING 0x0 ;  /* 0x0000000000007b1d */ /* 0x000fec0000010000 */
[----:B------:R-:W-:Y:S05]  /*3050*/  BRA.U UP0, `(.L_x_1) ;  /* 0xffffffe900607547 */ /* 0x000fea000b83ffff */
.L_x_0:
[----:B------:R-:W0:Y:S01]  /*3060*/  S2R R0, SR_TID.X ;  /* 0x0000000000007919 */ /* 0x000e220000002100 */
[----:B------:R-:W2:Y:S01]  /*3070*/  LDCU.64 UR12, c[0x0][0x398] ;  /* 0x00007300ff0c77ac */ /* 0x000ea20008000a00 */
[----:B------:R-:W0:Y:S01]  /*3080*/  S2R R5, SR_CTAID.X ;  /* 0x0000000000057919 */ /* 0x000e220000002500 */
[----:B------:R-:W3:Y:S01]  /*3090*/  LDCU.64 UR4, c[0x0][0x390] ;  /* 0x00007200ff0477ac */ /* 0x000ee20008000a00 */
[----:B------:R-:W4:Y:S01]  /*30a0*/  S2R R2, SR_TID.Y ;  /* 0x0000000000027919 */ /* 0x000f220000002200 */
[----:B------:R-:W4:Y:S01]  /*30b0*/  S2R R3, SR_CTAID.Y ;  /* 0x0000000000037919 */ /* 0x000f220000002600 */
[----:B0-----:R-:W-:-:S04]  /*30c0*/  LEA R0, R5, R0, 0x4 ;  /* 0x0000000005007211 */ /* 0x001fc800078e20ff */
[----:B------:R-:W-:Y:S02]  /*30d0*/  SHF.L.U32 R0, R0, 0x2, RZ ;  /* 0x0000000200007819 */ /* 0x000fe400000006ff */
[----:B----4-:R-:W-:Y:S02]  /*30e0*/  LEA R2, R3, R2, 0x4 ;  /* 0x0000000203027211 */ /* 0x010fe400078e20ff */
[----:B--2---:R-:W-:Y:S02]  /*30f0*/  ISETP.GE.AND P1, PT, R0, UR13, PT ;  /* 0x0000000d00007c0c */ /* 0x004fe4000bf26270 */
[----:B------:R-:W-:Y:S02]  /*3100*/  SHF.L.U32 R13, R2, 0x2, RZ ;  /* 0x00000002020d7819 */ /* 0x000fe400000006ff */
[----:B------:R-:W-:Y:S02]  /*3110*/  ISETP.GE.AND P0, PT, R0, UR13, PT ;  /* 0x0000000d00007c0c */ /* 0x000fe4000bf06270 */
[C---:B------:R-:W-:Y:S01]  /*3120*/  ISETP.LT.AND P1, PT, R13.reuse, UR12, !P1 ;  /* 0x0000000c0d007c0c */ /* 0x040fe2000cf21270 */
[C---:B------:R-:W-:Y:S01]  /*3130*/  IMAD R9, R13.reuse, UR13, RZ ;  /* 0x0000000d0d097c24 */ /* 0x040fe2000f8e02ff */
[----:B------:R-:W-:-:S02]  /*3140*/  IADD3 R16, PT, PT, R13, 0x1, RZ ;  /* 0x000000010d107810 */ /* 0x000fc40007ffe0ff */
[----:B------:R-:W-:Y:S02]  /*3150*/  IADD3 R2, PT, PT, R0, 0x1, RZ ;  /* 0x0000000100027810 */ /* 0x000fe40007ffe0ff */
[----:B------:R-:W-:Y:S02]  /*3160*/  ISETP.GE.OR P5, PT, R16, UR12, P0 ;  /* 0x0000000c10007c0c */ /* 0x000fe400087a6670 */
[----:B------:R-:W-:Y:S02]  /*3170*/  ISETP.GE.AND P3, PT, R2, UR13, PT ;  /* 0x0000000d02007c0c */ /* 0x000fe4000bf66270 */
[----:B------:R-:W-:Y:S02]  /*3180*/  SHF.R.S32.HI R12, RZ, 0x1f, R0 ;  /* 0x0000001fff0c7819 */ /* 0x000fe40000011400 */
[C---:B------:R-:W-:Y:S01]  /*3190*/  IADD3 R10, PT, PT, R0.reuse, 0x2, RZ ;  /* 0x00000002000a7810 */ /* 0x040fe20007ffe0ff */
[----:B------:R-:W0:Y:S01]  /*31a0*/  @P1 LDC.64 R6, c[0x0][0x390] ;  /* 0x0000e400ff061b82 */ /* 0x000e220000000a00 */
[----:B------:R-:W-:-:S02]  /*31b0*/  @P1 IADD3 R3, PT, PT, R0, R9, RZ ;  /* 0x0000000900031210 */ /* 0x000fc40007ffe0ff */
[----:B------:R-:W-:Y:S02]  /*31c0*/  ISETP.GE.OR P6, PT, R13, UR12, P3 ;  /* 0x0000000c0d007c0c */ /* 0x000fe40009fc6670 */
[----:B------:R-:W-:Y:S02]  /*31d0*/  IADD3 R11, PT, PT, R9, UR13, RZ ;  /* 0x0000000d090b7c10 */ /* 0x000fe4000fffe0ff */
[C---:B------:R-:W-:Y:S01]  /*31e0*/  IADD3 R14, PT, PT, R13.reuse, 0x2, RZ ;  /* 0x000000020d0e7810 */ /* 0x040fe20007ffe0ff */
[----:B------:R-:W2:Y:S01]  /*31f0*/  @!P5 LDC.64 R4, c[0x0][0x390] ;  /* 0x0000e400ff04db82 */ /* 0x000ea20000000a00 */
[----:B------:R-:W-:Y:S01]  /*3200*/  IADD3 R15, PT, PT, R13, 0x3, RZ ;  /* 0x000000030d0f7810 */ /* 0x000fe20007ffe0ff */
[----:B0-----:R-:W-:Y:S01]  /*3210*/  @P1 IMAD.WIDE R6, R3, 0x4, R6 ;  /* 0x0000000403061825 */ /* 0x001fe200078e0206 */
[----:B------:R-:W-:-:S04]  /*3220*/  IADD3 R3, P2, PT, R0, R9, RZ ;  /* 0x0000000900037210 */ /* 0x000fc80007f5e0ff */
[----:B------:R-:W-:Y:S01]  /*3230*/  LEA.HI.X.SX32 R8, R9, R12, 0x1, P2 ;  /* 0x0000000c09087211 */ /* 0x000fe200010f0eff */
[----:B-1----:R0:W-:Y:S01]  /*3240*/  @P1 STG.E desc[UR6][R6.64], R25 ;  /* 0x0000001906001986 */ /* 0x0021e2000c101906 */
[C---:B---3--:R-:W-:Y:S02]  /*3250*/  LEA R2, P4, R3.reuse, UR4, 0x2 ;  /* 0x0000000403027c11 */ /* 0x048fe4000f8810ff */
[----:B------:R-:W-:Y:S02]  /*3260*/  ISETP.GE.AND P2, PT, R10, UR13, PT ;  /* 0x0000000d0a007c0c */ /* 0x000fe4000bf46270 */
[----:B------:R-:W-:Y:S02]  /*3270*/  IADD3 R10, PT, PT, R0, 0x3, RZ ;  /* 0x00000003000a7810 */ /* 0x000fe40007ffe0ff */
[----:B------:R-:W-:Y:S02]  /*3280*/  LEA.HI.X R3, R3, UR5, R8, 0x2, P4 ;  /* 0x0000000503037c11 */ /* 0x000fe4000a0f1408 */
[----:B------:R-:W-:-:S02]  /*3290*/  ISETP.GE.OR P4, PT, R13, UR12, P2 ;  /* 0x0000000c0d007c0c */ /* 0x000fc40009786670 */
[----:B------:R-:W-:Y:S01]  /*32a0*/  ISETP.GE.AND P1, PT, R10, UR13, PT ;  /* 0x0000000d0a007c0c */ /* 0x000fe2000bf26270 */
[----:B------:R-:W-:Y:S01]  /*32b0*/  @!P6 STG.E desc[UR6][R2.64+0x4], R24 ;  /* 0x000004180200e986 */ /* 0x000fe2000c101906 */
[----:B------:R-:W-:Y:S02]  /*32c0*/  @!P5 IADD3 R9, PT, PT, R0, R11, RZ ;  /* 0x0000000b0009d210 */ /* 0x000fe40007ffe0ff */
[----:B------:R-:W-:Y:S02]  /*32d0*/  ISETP.GE.OR P6, PT, R13, UR12, P1 ;  /* 0x0000000c0d007c0c */ /* 0x000fe40008fc6670 */
[----:B------:R-:W-:Y:S01]  /*32e0*/  IADD3 R13, PT, PT, R11, UR13, RZ ;  /* 0x0000000d0b0d7c10 */ /* 0x000fe2000fffe0ff */
[----:B--2---:R-:W-:-:S04]  /*32f0*/  @!P5 IMAD.WIDE R4, R9, 0x4, R4 ;  /* 0x000000040904d825 */ /* 0x004fc800078e0204 */
[----:B------:R-:W-:Y:S01]  /*3300*/  @!P4 STG.E desc[UR6][R2.64+0x8], R27 ;  /* 0x0000081b0200c986 */ /* 0x000fe2000c101906 */
[----:B------:R-:W-:Y:S02]  /*3310*/  ISETP.GE.OR P4, PT, R14, UR12, P0 ;  /* 0x0000000c0e007c0c */ /* 0x000fe40008786670 */
[----:B------:R-:W-:-:S03]  /*3320*/  ISETP.GE.OR P0, PT, R15, UR12, P0 ;  /* 0x0000000c0f007c0c */ /* 0x000fc60008706670 */
[----:B------:R1:W-:Y:S01]  /*3330*/  @!P6 STG.E desc[UR6][R2.64+0xc], R26 ;  /* 0x00000c1a0200e986 */ /* 0x0003e2000c101906 */
[----:B0-----:R-:W-:-:S03]  /*3340*/  IADD3 R7, P6, PT, R0, R11, RZ ;  /* 0x0000000b00077210 */ /* 0x001fc60007fde0ff */
[----:B------:R0:W-:Y:S01]  /*3350*/  @!P5 STG.E desc[UR6][R4.64], R58 ;  /* 0x0000003a0400d986 */ /* 0x0001e2000c101906 */
[----:B------:R-:W-:Y:S02]  /*3360*/  ISETP.GE.OR P5, PT, R16, UR12, P3 ;  /* 0x0000000c10007c0c */ /* 0x000fe40009fa6670 */
[----:B------:R-:W-:Y:S01]  /*3370*/  LEA.HI.X.SX32 R10, R11, R12, 0x1, P6 ;  /* 0x0000000c0b0a7211 */ /* 0x000fe200030f0eff */
[----:B------:R-:W2:Y:S01]  /*3380*/  @!P4 LDC.64 R8, c[0x0][0x390] ;  /* 0x0000e400ff08cb82 */ /* 0x000ea20000000a00 */
[C---:B------:R-:W-:Y:S02]  /*3390*/  LEA R6, P6, R7.reuse, UR4, 0x2 ;  /* 0x0000000407067c11 */ /* 0x040fe4000f8c10ff */
[----:B-1----:R-:W-:Y:S02]  /*33a0*/  @!P4 IADD3 R3, PT, PT, R0, R13, RZ ;  /* 0x0000000d0003c210 */ /* 0x002fe40007ffe0ff */
[----:B------:R-:W-:Y:S02]  /*33b0*/  LEA.HI.X R7, R7, UR5, R10, 0x2, P6 ;  /* 0x0000000507077c11 */ /* 0x000fe4000b0f140a */
[C---:B------:R-:W-:Y:S01]  /*33c0*/  ISETP.GE.OR P6, PT, R16.reuse, UR12, P2 ;  /* 0x0000000c10007c0c */ /* 0x040fe200097c6670 */
[----:B------:R-:W1:Y:S02]  /*33d0*/  @!P0 LDC.64 R10, c[0x0][0x390] ;  /* 0x0000e400ff0a8b82 */ /* 0x000e640000000a00 */
[----:B------:R-:W-:Y:S01]  /*33e0*/  @!P5 STG.E desc[UR6][R6.64+0x4], R28 ;  /* 0x0000041c0600d986 */ /* 0x000fe2000c101906 */
[----:B------:R-:W-:-:S09]  /*33f0*/  ISETP.GE.OR P5, PT, R16, UR12, P1 ;  /* 0x0000000c10007c0c */ /* 0x000fd20008fa6670 */
[----:B------:R-:W-:Y:S01]  /*3400*/  @!P6 STG.E desc[UR6][R6.64+0x8], R29 ;  /* 0x0000081d0600e986 */ /* 0x000fe2000c101906 */
[----:B0-----:R-:W-:Y:S01]  /*3410*/  IADD3 R5, P6, PT, R0, R13, RZ ;  /* 0x0000000d00057210 */ /* 0x001fe20007fde0ff */
[----:B--2---:R-:W-:Y:S02]  /*3420*/  @!P4 IMAD.WIDE R2, R3, 0x4, R8 ;  /* 0x000000040302c825 */ /* 0x004fe400078e0208 */
[----:B------:R0:W-:Y:S01]  /*3430*/  @!P5 STG.E desc[UR6][R6.64+0xc], R30 ;  /* 0x00000c1e0600d986 */ /* 0x0001e2000c101906 */
[----:B------:R-:W-:Y:S02]  /*3440*/  ISETP.GE.OR P5, PT, R14, UR12, P3 ;  /* 0x0000000c0e007c0c */ /* 0x000fe40009fa6670 */
[----:B------:R-:W-:Y:S01]  /*3450*/  LEA.HI.X.SX32 R8, R13, R12, 0x1, P6 ;  /* 0x0000000c0d087211 */ /* 0x000fe200030f0eff */
[----:B------:R1:W-:Y:S01]  /*3460*/  @!P4 STG.E desc[UR6][R2.64], R31 ;  /* 0x0000001f0200c986 */ /* 0x0003e2000c101906 */
[----:B------:R-:W-:Y:S02]  /*3470*/  LEA R4, P6, R5, UR4, 0x2 ;  /* 0x0000000405047c11 */ /* 0x000fe4000f8c10ff */
[----:B------:R-:W-:-:S02]  /*3480*/  IADD3 R13, PT, PT, R13, UR13, RZ ;  /* 0x0000000d0d0d7c10 */ /* 0x000fc4000fffe0ff */
[----:B------:R-:W-:Y:S02]  /*3490*/  LEA.HI.X R5, R5, UR5, R8, 0x2, P6 ;  /* 0x0000000505057c11 */ /* 0x000fe4000b0f1408 */
[C---:B------:R-:W-:Y:S02]  /*34a0*/  ISETP.GE.OR P4, PT, R14.reuse, UR12, P2 ;  /* 0x0000000c0e007c0c */ /* 0x040fe40009786670 */
[----:B------:R-:W-:Y:S01]  /*34b0*/  ISETP.GE.OR P6, PT, R14, UR12, P1 ;  /* 0x0000000c0e007c0c */ /* 0x000fe20008fc6670 */
[----:B------:R2:W-:Y:S01]  /*34c0*/  @!P5 STG.E desc[UR6][R4.64+0x4], R34 ;  /* 0x000004220400d986 */ /* 0x0005e2000c101906 */
[----:B------:R-:W-:Y:S02]  /*34d0*/  IADD3 R8, P5, PT, R0, R13, RZ ;  /* 0x0000000d00087210 */ /* 0x000fe40007fbe0ff */
[C---:B------:R-:W-:Y:S02]  /*34e0*/  ISETP.GE.OR P3, PT, R15.reuse, UR12, P3 ;  /* 0x0000000c0f007c0c */ /* 0x040fe40009f66670 */
[----:B------:R-:W-:-:S02]  /*34f0*/  ISETP.GE.OR P2, PT, R15, UR12, P2 ;  /* 0x0000000c0f007c0c */ /* 0x000fc40009746670 */
[----:B------:R-:W-:Y:S02]  /*3500*/  ISETP.GE.OR P1, PT, R15, UR12, P1 ;  /* 0x0000000c0f007c0c */ /* 0x000fe40008f26670 */
[----:B0-----:R-:W-:Y:S01]  /*3510*/  @!P0 IADD3 R7, PT, PT, R0, R13, RZ ;  /* 0x0000000d00078210 */ /* 0x001fe20007ffe0ff */
[----:B------:R2:W-:Y:S01]  /*3520*/  @!P4 STG.E desc[UR6][R4.64+0x8], R33 ;  /* 0x000008210400c986 */ /* 0x0005e2000c101906 */
[----:B------:R-:W-:Y:S02]  /*3530*/  LEA.HI.X.SX32 R13, R13, R12, 0x1, P5 ;  /* 0x0000000c0d0d7211 */ /* 0x000fe400028f0eff */
[C---:B------:R-:W-:Y:S01]  /*3540*/  LEA R6, P5, R8.reuse, UR4, 0x2 ;  /* 0x0000000408067c11 */ /* 0x040fe2000f8a10ff */
[----:B-1----:R-:W-:Y:S01]  /*3550*/  @!P0 IMAD.WIDE R2, R7, 0x4, R10 ;  /* 0x0000000407028825 */ /* 0x002fe200078e020a */
[----:B------:R2:W-:Y:S02]  /*3560*/  @!P6 STG.E desc[UR6][R4.64+0xc], R46 ;  /* 0x00000c2e0400e986 */ /* 0x0005e4000c101906 */
[----:B------:R-:W-:-:S02]  /*3570*/  LEA.HI.X R7, R8, UR5, R13, 0x2, P5 ;  /* 0x0000000508077c11 */ /* 0x000fc4000a8f140d */
[----:B------:R2:W-:Y:S04]  /*3580*/  @!P0 STG.E desc[UR6][R2.64], R32 ;  /* 0x0000002002008986 */ /* 0x0005e8000c101906 */
[----:B------:R2:W-:Y:S04]  /*3590*/  @!P3 STG.E desc[UR6][R6.64+0x4], R44 ;  /* 0x0000042c0600b986 */ /* 0x0005e8000c101906 */
[----:B------:R2:W-:Y:S01]  /*35a0*/  @!P2 STG.E desc[UR6][R6.64+0x8], R35 ;  /* 0x000008230600a986 */ /* 0x0005e2000c101906 */
[----:B------:R-:W-:Y:S05]  /*35b0*/  @P1 EXIT ;  /* 0x000000000000194d */ /* 0x000fea0003800000 */
[----:B------:R-:W-:Y:S01]  /*35c0*/  STG.E desc[UR6][R6.64+0xc], R60 ;  /* 0x00000c3c06007986 */ /* 0x000fe2000c101906 */
[----:B------:R-:W-:Y:S05]  /*35d0*/  EXIT ;  /* 0x000000000000794d */ /* 0x000fea0003800000 */
.L_x_2:
[----:B------:R-:W-:-:S00]  /*35e0*/  BRA `(.L_x_2) ;  /* 0xfffffffc00fc7947 */ /* 0x000fc0000383ffff */
[----:B------:R-:W-:-:S00]  /*35f0*/  NOP ;  /* 0x0000000000007918 */ /* 0x000fc00000000000 */
        /* <DEDUP_REMOVED lines=8> */
.L_x_4:


//--------------------- .text._Z15transposeMatrixPfS_ii --------------------------
	.section	.text._Z15transposeMatrixPfS_ii,"ax",@progbits
	.align	128
        .global         _Z15transposeMatrixPfS_ii
        .type           _Z15transposeMatrixPfS_ii,@function
        .size           _Z15transposeMatrixPfS_ii,(.L_x_5 - _Z15transposeMatrixPfS_ii)
        .other          _Z15transposeMatrixPfS_ii,@"STO_CUDA_ENTRY STV_DEFAULT"
_Z15transposeMatrixPfS_ii:
.text._Z15transposeMatrixPfS_ii:
[----:B------:R-:W-:Y:S01]  /*0000*/  LDC R1, c[0x0][0x37c] ;  /* 0x0000df00ff017b82 */ /* 0x000fe20000000800 */
[----:B------:R-:W0:Y:S07]  /*0010*/  S2R R2, SR_TID.Y ;  /* 0x0000000000027919 */ /* 0x000e2e0000002200 */
[----:B------:R-:W1:Y:S01]  /*0020*/  LDC R0, c[0x0][0x360] ;  /* 0x0000d800ff007b82 */ /* 0x000e620000000800 */
[----:B------:R-:W2:Y:S01]  /*0030*/  LDCU.64 UR6, c[0x0][0x390] ;  /* 0x00007200ff0677ac */ /* 0x000ea20008000a00 */
[----:B------:R-:W1:Y:S06]  /*0040*/  S2R R3, SR_TID.X ;  /* 0x0000000000037919 */ /* 0x000e6c0000002100 */
[----:B------:R-:W0:Y:S08]  /*0050*/  S2UR UR5, SR_CTAID.Y ;  /* 0x00000000000579c3 */ /* 0x000e300000002600 */
[----:B------:R-:W0:Y:S08]  /*0060*/  LDC R7, c[0x0][0x364] ;  /* 0x0000d900ff077b82 */ /* 0x000e300000000800 */
[----:B------:R-:W1:Y:S01]  /*0070*/  S2UR UR4, SR_CTAID.X ;  /* 0x00000000000479c3 */ /* 0x000e620000002500 */
[----:B0-----:R-:W-:-:S05]  /*0080*/  IMAD R7, R7, UR5, R2 ;  /* 0x0000000507077c24 */ /* 0x001fca000f8e0202 */
[----:B--2---:R-:W-:Y:S01]  /*0090*/  ISETP.GE.AND P0, PT, R7, UR6, PT ;  /* 0x0000000607007c0c */ /* 0x004fe2000bf06270 */
[----:B-1----:R-:W-:-:S05]  /*00a0*/  IMAD R0, R0, UR4, R3 ;  /* 0x0000000400007c24 */ /* 0x002fca000f8e0203 */
[----:B------:R-:W-:-:S13]  /*00b0*/  ISETP.GE.OR P0, PT, R0, UR7, P0 ;  /* 0x0000000700007c0c */ /* 0x000fda0008706670 */
[----:B------:R-:W-:Y:S05]  /*00c0*/  @P0 EXIT ;  /* 0x000000000000094d */ /* 0x000fea0003800000 */
[----:B------:R-:W0:Y:S01]  /*00d0*/  LDC.64 R2, c[0x0][0x380] ;  /* 0x0000e000ff027b82 */ /* 0x000e220000000a00 */
[----:B------:R-:W1:Y:S01]  /*00e0*/  LDCU.64 UR4, c[0x0][0x358] ;  /* 0x00006b00ff0477ac */ /* 0x000e620008000a00 */
[----:B------:R-:W-:-:S04]  /*00f0*/  IMAD R5, R7, UR7, R0 ;  /* 0x0000000707057c24 */ /* 0x000fc8000f8e0200 */
[----:B0-----:R-:W-:Y:S02]  /*0100*/  IMAD.WIDE R2, R5, 0x4, R2 ;  /* 0x0000000405027825 */ /* 0x001fe400078e0202 */
[----:B------:R-:W0:Y:S04]  /*0110*/  LDC.64 R4, c[0x0][0x388] ;  /* 0x0000e200ff047b82 */ /* 0x000e280000000a00 */
[----:B-1----:R-:W2:Y:S01]  /*0120*/  LDG.E R3, desc[UR4][R2.64] ;  /* 0x0000000402037981 */ /* 0x002ea2000c1e1900 */
[----:B------:R-:W-:-:S04]  /*0130*/  IMAD R7, R0, UR6, R7 ;  /* 0x0000000600077c24 */ /* 0x000fc8000f8e0207 */
[----:B0-----:R-:W-:-:S05]  /*0140*/  IMAD.WIDE R4, R7, 0x4, R4 ;  /* 0x0000000407047825 */ /* 0x001fca00078e0204 */
[----:B--2---:R-:W-:Y:S01]  /*0150*/  STG.E desc[UR4][R4.64], R3 ;  /* 0x0000000304007986 */ /* 0x004fe2000c101904 */
[----:B------:R-:W-:Y:S05]  /*0160*/  EXIT ;  /* 0x000000000000794d */ /* 0x000fea0003800000 */
.L_x_3:
        /* <DEDUP_REMOVED lines=9> */
.L_x_5:


//--------------------- .nv.shared._Z19matmulGPU_tiled_4x4ILi16EEvPfS0_S0_iii --------------------------
	.section	.nv.shared._Z19matmulGPU_tiled_4x4ILi16EEvPfS0_S0_iii,"aw",@nobits
	.sectionflags	@""
	.align	4
.nv.shared._Z19matmulGPU_tiled_4x4ILi16EEvPfS0_S0_iii:
	.zero		9728


//--------------------- .nv.shared.reserved.0     --------------------------
	.section	.nv.shared.reserved.0,"aw",@nobits
	.weak		__nv_reservedSMEM_offset_0_alias
	.size		__nv_reservedSMEM_offset_0_alias, 0, 64
	.other		__nv_reservedSMEM_offset_0_alias,@"STO_CUDA_RESERVED_SHARED STV_DEFAULT"
__nv_reservedSMEM_offset_0_alias:
	.zero		0
	.zero		64


//--------------------- .nv.global                --------------------------
	.section	.nv.global,"aw",@nobits
.nv.global:
	.type		_ZN34_INTERNAL_5cadc154_4_k_cu_6401750a4cuda3std6ranges3__45__cpo9iter_moveE,@object
	.size		_ZN34_INTERNAL_5cadc154_4_k_cu_6401750a4cuda3std6ranges3__45__cpo9iter_moveE,(_ZN34_INTERNAL_5cadc154_4_k_cu_6401750a4cuda3std3__436_GLOBAL__N__5cadc154_4_k_cu_6401750a6ignoreE - _ZN34_INTERNAL_5cadc154_4_k_cu_6401750a4cuda3std6ranges3__45__cpo9iter_moveE)
_ZN34_INTERNAL_5cadc154_4_k_cu_6401750a4cuda3std6ranges3__45__cpo9iter_moveE:
	.zero		1
	.type		_ZN34_INTERNAL_5cadc154_4_k_cu_6401750a4cuda3std3__436_GLOBAL__N__5cadc154_4_k_cu_6401750a6ignoreE,@object
	.size		_ZN34_INTERNAL_5cadc154_4_k_cu_6401750a4cuda3std3__436_GLOBAL__N__5cadc154_4_k_cu_6401750a6ignoreE,(_ZN34_INTERNAL_5cadc154_4_k_cu_6401750a4cuda3std3__45__cpo4cendE - _ZN34_INTERNAL_5cadc154_4_k_cu_6401750a4cuda3std3__436_GLOBAL__N__5cadc154_4_k_cu_6401750a6ignoreE)
_ZN34_INTERNAL_5cadc154_4_k_cu_6401750a4cuda3std3__436_GLOBAL__N__5cadc154_4_k_cu_6401750a6ignoreE:
	.zero		1
	.type		_ZN34_INTERNAL_5cadc154_4_k_cu_6401750a4cuda3std3__45__cpo4cendE,@object
	.size		_ZN34_INTERNAL_5cadc154_4_k_cu_6401750a4cuda3std3__45__cpo4cendE,(_ZN34_INTERNAL_5cadc154_4_k_cu_6401750a4cuda3std3__45__cpo3endE - _ZN34_INTERNAL_5cadc154_4_k_cu_6401750a4cuda3std3__45__cpo4cendE)
_ZN34_INTERNAL_5cadc154_4_k_cu_6401750a4cuda3std3__45__cpo4cendE:
	.zero		1
	.type		_ZN34_INTERNAL_5cadc154_4_k_cu_6401750a4cuda3std3__45__cpo3endE,@object
	.size		_ZN34_INTERNAL_5cadc154_4_k_cu_6401750a4cuda3std3__45__cpo3endE,(_ZN34_INTERNAL_5cadc154_4_k_cu_6401750a4cuda3std3__48in_placeE - _ZN34_INTERNAL_5cadc154_4_k_cu_6401750a4cuda3std3__45__cpo3endE)
_ZN34_INTERNAL_5cadc154_4_k_cu_6401750a4cuda3std3__45__cpo3endE:
	.zero		1
	.type		_ZN34_INTERNAL_5cadc154_4_k_cu_6401750a4cuda3std3__48in_placeE,@object
	.size		_ZN34_INTERNAL_5cadc154_4_k_cu_6401750a4cuda3std3__48in_placeE,(_ZN34_INTERNAL_5cadc154_4_k_cu_6401750a4cuda3std6ranges3__45__cpo7advanceE - _ZN34_INTERNAL_5cadc154_4_k_cu_6401750a4cuda3std3__48in_placeE)
_ZN34_INTERNAL_5cadc154_4_k_cu_6401750a4cuda3std3__48in_placeE:
	.zero		1
	.type		_ZN34_INTERNAL_5cadc154_4_k_cu_6401750a4cuda3std6ranges3__45__cpo7advanceE,@object
	.size		_ZN34_INTERNAL_5cadc154_4_k_cu_6401750a4cuda3std6ranges3__45__cpo7advanceE,(_ZN34_INTERNAL_5cadc154_4_k_cu_6401750a4cuda3std3__45__cpo5beginE - _ZN34_INTERNAL_5cadc154_4_k_cu_6401750a4cuda3std6ranges3__45__cpo7advanceE)
_ZN34_INTERNAL_5cadc154_4_k_cu_6401750a4cuda3std6ranges3__45__cpo7advanceE:
	.zero		1
	.type		_ZN34_INTERNAL_5cadc154_4_k_cu_6401750a4cuda3std3__45__cpo5beginE,@object
	.size		_ZN34_INTERNAL_5cadc154_4_k_cu_6401750a4cuda3std3__45__cpo5beginE,(_ZN34_INTERNAL_5cadc154_4_k_cu_6401750a4cuda3std3__419piecewise_constructE - _ZN34_INTERNAL_5cadc154_4_k_cu_6401750a4cuda3std3__45__cpo5beginE)
_ZN34_INTERNAL_5cadc154_4_k_cu_6401750a4cuda3std3__45__cpo5beginE:
	.zero		1
	.type		_ZN34_INTERNAL_5cadc154_4_k_cu_6401750a4cuda3std3__419piecewise_constructE,@object
	.size		_ZN34_INTERNAL_5cadc154_4_k_cu_6401750a4cuda3std3__419piecewise_constructE,(_ZN34_INTERNAL_5cadc154_4_k_cu_6401750a4cuda3std3__45__cpo6cbeginE - _ZN34_INTERNAL_5cadc154_4_k_cu_6401750a4cuda3std3__419piecewise_constructE)
_ZN34_INTERNAL_5cadc154_4_k_cu_6401750a4cuda3std3__419piecewise_constructE:
	.zero		1
	.type		_ZN34_INTERNAL_5cadc154_4_k_cu_6401750a4cuda3std3__45__cpo6cbeginE,@object
	.size		_ZN34_INTERNAL_5cadc154_4_k_cu_6401750a4cuda3std3__45__cpo6cbeginE,(_ZN34_INTERNAL_5cadc154_4_k_cu_6401750a4cuda3std6ranges3__45__cpo4swapE - _ZN34_INTERNAL_5cadc154_4_k_cu_6401750a4cuda3std3__45__cpo6cbeginE)
_ZN34_INTERNAL_5cadc154_4_k_cu_6401750a4cuda3std3__45__cpo6cbeginE:
	.zero		1
	.type		_ZN34_INTERNAL_5cadc154_4_k_cu_6401750a4cuda3std6ranges3__45__cpo4swapE,@object
	.size		_ZN34_INTERNAL_5cadc154_4_k_cu_6401750a4cuda3std6ranges3__45__cpo4swapE,(.L_7 - _ZN34_INTERNAL_5cadc154_4_k_cu_6401750a4cuda3std6ranges3__45__cpo4swapE)
_ZN34_INTERNAL_5cadc154_4_k_cu_6401750a4cuda3std6ranges3__45__cpo4swapE:
	.zero		1
.L_7:


//--------------------- .nv.constant0._Z19matmulGPU_tiled_4x4ILi16EEvPfS0_S0_iii --------------------------
	.section	.nv.constant0._Z19matmulGPU_tiled_4x4ILi16EEvPfS0_S0_iii,"a",@progbits
	.sectionflags	@""
	.align	4
.nv.constant0._Z19matmulGPU_tiled_4x4ILi16EEvPfS0_S0_iii:
	.zero		932


//--------------------- .nv.constant0._Z15transposeMatrixPfS_ii --------------------------
	.section	.nv.constant0._Z15transposeMatrixPfS_ii,"a",@progbits
	.sectionflags	@""
	.align	4
.nv.constant0._Z15transposeMatrixPfS_ii:
	.zero		920


//--------------------- SYMBOLS --------------------------

	.type		.nv.reservedSmem.offset0,@object
	.size		.nv.reservedSmem.offset0,0x4
	.type		.nv.reservedSmem.cap,@object
	.size		.nv.reservedSmem.cap,0x4
